// auto-generated by cutlass_sweep.gemm — config: {"arch": "sm_90", "cluster_m": 1, "cluster_n": 1, "dtype": "e4m3", "dtype_b": "e4m3", "layout": "nn", "stages": 0, "tile_k": 128, "tile_m": 256, "tile_n": 64}
#include "cutlass/cutlass.h"
#include "cutlass/gemm/collective/collective_builder.hpp"
#include "cutlass/gemm/device/gemm_universal_adapter.h"
#include "cutlass/gemm/kernel/gemm_universal.hpp"
#include "cutlass/epilogue/collective/collective_builder.hpp"

using ElemA = cutlass::float_e4m3_t;
using ElemB = cutlass::float_e4m3_t;
using ElemCD = cutlass::float_e4m3_t;
using Acc  = float;
using TileShape    = cute::Shape<cute::_256, cute::_64, cute::_128>;
using ClusterShape = cute::Shape<cute::_1, cute::_1, cute::_1>;

using CollectiveEpilogue = typename cutlass::epilogue::collective::CollectiveBuilder<
    cutlass::arch::Sm90, cutlass::arch::OpClassTensorOp,
    TileShape, ClusterShape,
    cutlass::epilogue::collective::EpilogueTileAuto,
    Acc, Acc,
    ElemCD, cutlass::layout::RowMajor, 128 / cutlass::sizeof_bits<ElemCD>::value,
    ElemCD, cutlass::layout::RowMajor, 128 / cutlass::sizeof_bits<ElemCD>::value,
    cutlass::epilogue::collective::EpilogueScheduleAuto
  >::CollectiveOp;

using CollectiveMainloop = typename cutlass::gemm::collective::CollectiveBuilder<
    cutlass::arch::Sm90, cutlass::arch::OpClassTensorOp,
    ElemA, cutlass::layout::RowMajor, 128 / cutlass::sizeof_bits<ElemA>::value,
    ElemB, cutlass::layout::RowMajor, 128 / cutlass::sizeof_bits<ElemB>::value,
    Acc,
    TileShape, ClusterShape,
    cutlass::gemm::collective::StageCountAutoCarveout<static_cast<int>(sizeof(typename CollectiveEpilogue::SharedStorage))>,
    cutlass::gemm::collective::KernelScheduleAuto
  >::CollectiveOp;

using GemmKernel = cutlass::gemm::kernel::GemmUniversal<
    cute::Shape<int,int,int,int>,
    CollectiveMainloop,
    CollectiveEpilogue
>;
using Gemm = cutlass::gemm::device::GemmUniversalAdapter<GemmKernel>;

// Force the device kernel symbol into the cubin without needing a host main.
auto* _anchor = &cutlass::device_kernel<GemmKernel>;


// ===== COMPILED SASS (sm_90a) =====

	.target	sm_90a

	.elftype	@"ET_EXEC"


//--------------------- .note.nv.tkinfo           --------------------------
	.section	.note.nv.tkinfo,"",@"SHT_NOTE"
	.sectionflags	@"SHF_NOTE_NV_TKINFO"
	.tkinfo
        /*0018*/ 	.word	0x00000002
        /*0030*/ 	.string	""
        /*0030*/ 	.string	"ptxas"
        /*0030*/ 	.string	"Cuda compilation tools, release 13.0, V13.0.88"
        /*0030*/ 	.string	"Build cuda_13.0.r13.0/compiler.36424714_0"
        /*0030*/ 	.string	"-arch sm_90a -m 64 "



//--------------------- .note.nv.cuinfo           --------------------------
	.section	.note.nv.cuinfo,"",@"SHT_NOTE"
	.sectionflags	@"SHF_NOTE_NV_CUINFO"
        /*0018*/ 	.short	0x0002
        /*001a*/ 	.short	0x005a
        /*001c*/ 	.short	0x0082
	.zero		2


//--------------------- .nv.info                  --------------------------
	.section	.nv.info,"",@"SHT_CUDA_INFO"
	.align	4


	//----- nvinfo : EIATTR_REGCOUNT
	.align		4
        /*0000*/ 	.byte	0x04, 0x2f
        /*0002*/ 	.short	(.L_16 - .L_15)
	.align		4
.L_15:
        /*0004*/ 	.word	index@(_ZN7cutlass13device_kernelINS_4gemm6kernel13GemmUniversalIN4cute5tupleIJiiiiEEENS1_10collective13CollectiveMmaINS1_39MainloopSm90TmaGmmaRmemAWarpSpecializedILi5ENS5_IJNS4_1CILi1EEESB_SB_EEENS1_35KernelTmaWarpSpecializedCooperativeEEENS5_IJNSA_ILi256EEENSA_ILi64EEENSA_ILi128EEEEEENS_12float_e4m3_tENS5_IJlSB_lEEESJ_NS5_IJSB_llEEENS4_8TiledMMAINS4_8MMA_AtomIJNS4_4SM904GMMA30MMA_64x64x32_F32E4M3E4M3_RS_TNILNSP_7ScaleInE1ELSR_1EEEEEENS4_6LayoutINS5_IJNSA_ILi2EEESB_SB_EEENS5_IJSB_NSA_ILi0EEESX_EEEEENS5_IJNS4_10UnderscoreES10_S10_EEEEENS4_13SM90_TMA_LOADENS4_14ComposedLayoutINS4_7SwizzleILi3ELi4ELi3EEENS4_18smem_ptr_flag_bitsILi8EEENSU_INS5_IJNSA_ILi8EEESH_EEENS5_IJSH_SB_EEEEEEEvNS4_8identityES13_NS14_INS15_ILi2ELi4ELi3EEES18_NSU_INS5_IJSG_S19_EEENS5_IJSB_SG_EEEEEEENS4_9Copy_AtomIJNS4_39AutoVectorizingCopyWithAssumedAlignmentILi128EEESJ_EEES1E_EENS_8epilogue10collective6detail29Sm90TmaWarpSpecializedAdapterINS1Q_15DefaultEpilogueISJ_SK_SK_NS1P_6thread17LinearCombinationISJ_Li1EffLNS1U_9ScaleType4KindE0ELNS_15FloatRoundStyleE2ESJ_EENS1_15EpilogueDefaultEEEEEvvEEEEvNT_6ParamsE)
        /*0008*/ 	.word	0x000000a8


	//----- nvinfo : EIATTR_FRAME_SIZE
	.align		4
.L_16:
        /*000c*/ 	.byte	0x04, 0x11
        /*000e*/ 	.short	(.L_18 - .L_17)
	.align		4
.L_17:
        /*0010*/ 	.word	index@(_ZN7cutlass13device_kernelINS_4gemm6kernel13GemmUniversalIN4cute5tupleIJiiiiEEENS1_10collective13CollectiveMmaINS1_39MainloopSm90TmaGmmaRmemAWarpSpecializedILi5ENS5_IJNS4_1CILi1EEESB_SB_EEENS1_35KernelTmaWarpSpecializedCooperativeEEENS5_IJNSA_ILi256EEENSA_ILi64EEENSA_ILi128EEEEEENS_12float_e4m3_tENS5_IJlSB_lEEESJ_NS5_IJSB_llEEENS4_8TiledMMAINS4_8MMA_AtomIJNS4_4SM904GMMA30MMA_64x64x32_F32E4M3E4M3_RS_TNILNSP_7ScaleInE1ELSR_1EEEEEENS4_6LayoutINS5_IJNSA_ILi2EEESB_SB_EEENS5_IJSB_NSA_ILi0EEESX_EEEEENS5_IJNS4_10UnderscoreES10_S10_EEEEENS4_13SM90_TMA_LOADENS4_14ComposedLayoutINS4_7SwizzleILi3ELi4ELi3EEENS4_18smem_ptr_flag_bitsILi8EEENSU_INS5_IJNSA_ILi8EEESH_EEENS5_IJSH_SB_EEEEEEEvNS4_8identityES13_NS14_INS15_ILi2ELi4ELi3EEES18_NSU_INS5_IJSG_S19_EEENS5_IJSB_SG_EEEEEEENS4_9Copy_AtomIJNS4_39AutoVectorizingCopyWithAssumedAlignmentILi128EEESJ_EEES1E_EENS_8epilogue10collective6detail29Sm90TmaWarpSpecializedAdapterINS1Q_15DefaultEpilogueISJ_SK_SK_NS1P_6thread17LinearCombinationISJ_Li1EffLNS1U_9ScaleType4KindE0ELNS_15FloatRoundStyleE2ESJ_EENS1_15EpilogueDefaultEEEEEvvEEEEvNT_6ParamsE)
        /*0014*/ 	.word	0x00000000


	//----- nvinfo : EIATTR_MIN_STACK_SIZE
	.align		4
.L_18:
        /*0018*/ 	.byte	0x04, 0x12
        /*001a*/ 	.short	(.L_20 - .L_19)
	.align		4
.L_19:
        /*001c*/ 	.word	index@(_ZN7cutlass13device_kernelINS_4gemm6kernel13GemmUniversalIN4cute5tupleIJiiiiEEENS1_10collective13CollectiveMmaINS1_39MainloopSm90TmaGmmaRmemAWarpSpecializedILi5ENS5_IJNS4_1CILi1EEESB_SB_EEENS1_35KernelTmaWarpSpecializedCooperativeEEENS5_IJNSA_ILi256EEENSA_ILi64EEENSA_ILi128EEEEEENS_12float_e4m3_tENS5_IJlSB_lEEESJ_NS5_IJSB_llEEENS4_8TiledMMAINS4_8MMA_AtomIJNS4_4SM904GMMA30MMA_64x64x32_F32E4M3E4M3_RS_TNILNSP_7ScaleInE1ELSR_1EEEEEENS4_6LayoutINS5_IJNSA_ILi2EEESB_SB_EEENS5_IJSB_NSA_ILi0EEESX_EEEEENS5_IJNS4_10UnderscoreES10_S10_EEEEENS4_13SM90_TMA_LOADENS4_14ComposedLayoutINS4_7SwizzleILi3ELi4ELi3EEENS4_18smem_ptr_flag_bitsILi8EEENSU_INS5_IJNSA_ILi8EEESH_EEENS5_IJSH_SB_EEEEEEEvNS4_8identityES13_NS14_INS15_ILi2ELi4ELi3EEES18_NSU_INS5_IJSG_S19_EEENS5_IJSB_SG_EEEEEEENS4_9Copy_AtomIJNS4_39AutoVectorizingCopyWithAssumedAlignmentILi128EEESJ_EEES1E_EENS_8epilogue10collective6detail29Sm90TmaWarpSpecializedAdapterINS1Q_15DefaultEpilogueISJ_SK_SK_NS1P_6thread17LinearCombinationISJ_Li1EffLNS1U_9ScaleType4KindE0ELNS_15FloatRoundStyleE2ESJ_EENS1_15EpilogueDefaultEEEEEvvEEEEvNT_6ParamsE)
        /*0020*/ 	.word	0x00000000
.L_20:


//--------------------- .nv.compat                --------------------------
	.section	.nv.compat,"",@"SHT_CUDA_COMPAT_INFO"
	.align	4
        /*0000*/ 	.byte	0x02, 0x09, 0x01, 0x00, 0x02, 0x02, 0x04, 0x00, 0x02, 0x05, 0x05, 0x00, 0x03, 0x07, 0x01, 0x01
        /*0010*/ 	.byte	0x02, 0x03, 0x01, 0x00, 0x02, 0x06, 0x01, 0x00, 0x04, 0x0b, 0x08, 0x00, 0x00, 0x00, 0x00, 0x00
        /*0020*/ 	.byte	0x00, 0x00, 0x00, 0x00


//--------------------- .nv.info._ZN7cutlass13device_kernelINS_4gemm6kernel13GemmUniversalIN4cute5tupleIJiiiiEEENS1_10collective13CollectiveMmaINS1_39MainloopSm90TmaGmmaRmemAWarpSpecializedILi5ENS5_IJNS4_1CILi1EEESB_SB_EEENS1_35KernelTmaWarpSpecializedCooperativeEEENS5_IJNSA_ILi256EEENSA_ILi64EEENSA_ILi128EEEEEENS_12float_e4m3_tENS5_IJlSB_lEEESJ_NS5_IJSB_llEEENS4_8TiledMMAINS4_8MMA_AtomIJNS4_4SM904GMMA30MMA_64x64x32_F32E4M3E4M3_RS_TNILNSP_7ScaleInE1ELSR_1EEEEEENS4_6LayoutINS5_IJNSA_ILi2EEESB_SB_EEENS5_IJSB_NSA_ILi0EEESX_EEEEENS5_IJNS4_10UnderscoreES10_S10_EEEEENS4_13SM90_TMA_LOADENS4_14ComposedLayoutINS4_7SwizzleILi3ELi4ELi3EEENS4_18smem_ptr_flag_bitsILi8EEENSU_INS5_IJNSA_ILi8EEESH_EEENS5_IJSH_SB_EEEEEEEvNS4_8identityES13_NS14_INS15_ILi2ELi4ELi3EEES18_NSU_INS5_IJSG_S19_EEENS5_IJSB_SG_EEEEEEENS4_9Copy_AtomIJNS4_39AutoVectorizingCopyWithAssumedAlignmentILi128EEESJ_EEES1E_EENS_8epilogue10collective6detail29Sm90TmaWarpSpecializedAdapterINS1Q_15DefaultEpilogueISJ_SK_SK_NS1P_6thread17LinearCombinationISJ_Li1EffLNS1U_9ScaleType4KindE0ELNS_15FloatRoundStyleE2ESJ_EENS1_15EpilogueDefaultEEEEEvvEEEEvNT_6ParamsE --------------------------
	.section	.nv.info._ZN7cutlass13device_kernelINS_4gemm6kernel13GemmUniversalIN4cute5tupleIJiiiiEEENS1_10collective13CollectiveMmaINS1_39MainloopSm90TmaGmmaRmemAWarpSpecializedILi5ENS5_IJNS4_1CILi1EEESB_SB_EEENS1_35KernelTmaWarpSpecializedCooperativeEEENS5_IJNSA_ILi256EEENSA_ILi64EEENSA_ILi128EEEEEENS_12float_e4m3_tENS5_IJlSB_lEEESJ_NS5_IJSB_llEEENS4_8TiledMMAINS4_8MMA_AtomIJNS4_4SM904GMMA30MMA_64x64x32_F32E4M3E4M3_RS_TNILNSP_7ScaleInE1ELSR_1EEEEEENS4_6LayoutINS5_IJNSA_ILi2EEESB_SB_EEENS5_IJSB_NSA_ILi0EEESX_EEEEENS5_IJNS4_10UnderscoreES10_S10_EEEEENS4_13SM90_TMA_LOADENS4_14ComposedLayoutINS4_7SwizzleILi3ELi4ELi3EEENS4_18smem_ptr_flag_bitsILi8EEENSU_INS5_IJNSA_ILi8EEESH_EEENS5_IJSH_SB_EEEEEEEvNS4_8identityES13_NS14_INS15_ILi2ELi4ELi3EEES18_NSU_INS5_IJSG_S19_EEENS5_IJSB_SG_EEEEEEENS4_9Copy_AtomIJNS4_39AutoVectorizingCopyWithAssumedAlignmentILi128EEESJ_EEES1E_EENS_8epilogue10collective6detail29Sm90TmaWarpSpecializedAdapterINS1Q_15DefaultEpilogueISJ_SK_SK_NS1P_6thread17LinearCombinationISJ_Li1EffLNS1U_9ScaleType4KindE0ELNS_15FloatRoundStyleE2ESJ_EENS1_15EpilogueDefaultEEEEEvvEEEEvNT_6ParamsE,"",@"SHT_CUDA_INFO"
	.sectionflags	@""
	.align	4


	//----- nvinfo : EIATTR_CUDA_API_VERSION
	.align		4
        /*0000*/ 	.byte	0x04, 0x37
        /*0002*/ 	.short	(.L_22 - .L_21)
.L_21:
        /*0004*/ 	.word	0x00000082


	//----- nvinfo : EIATTR_KPARAM_INFO
	.align		4
.L_22:
        /*0008*/ 	.byte	0x04, 0x17
        /*000a*/ 	.short	(.L_24 - .L_23)
.L_23:
        /*000c*/ 	.word	0x00000000
        /*0010*/ 	.short	0x0000
        /*0012*/ 	.short	0x0070
        /*0014*/ 	.byte	0x00, 0xf0, 0x01, 0x10


	//----- nvinfo : EIATTR_SPARSE_MMA_MASK
	.align		4
.L_24:
        /*0018*/ 	.byte	0x03, 0x50
        /*001a*/ 	.short	0x0000


	//----- nvinfo : EIATTR_MAXREG_COUNT
	.align		4
        /*001c*/ 	.byte	0x03, 0x1b
        /*001e*/ 	.short	0x00a8


	//----- nvinfo : EIATTR_NUM_BARRIERS
	.align		4
        /*0020*/ 	.byte	0x02, 0x4c
        /*0022*/ 	.byte	0x01
	.zero		1


	//----- nvinfo : EIATTR_EXTERNS
	.align		4
        /*0024*/ 	.byte	0x04, 0x0f
        /*0026*/ 	.short	(.L_26 - .L_25)


	//   ....[0]....
	.align		4
.L_25:
        /*0028*/ 	.word	index@(__assertfail)


	//----- nvinfo : EIATTR_MERCURY_ISA_VERSION
	.align		4
.L_26:
        /*002c*/ 	.byte	0x03, 0x5f
        /*002e*/ 	.short	0x0101


	//----- nvinfo : EIATTR_INT_WARP_WIDE_INSTR_OFFSETS
	.align		4
        /*0030*/ 	.byte	0x04, 0x31
        /*0032*/ 	.short	(.L_28 - .L_27)


	//   ....[0]....
.L_27:
        /*0034*/ 	.word	0x000003d0


	//   ....[1]....
        /*0038*/ 	.word	0x00000400


	//   ....[2]....
        /*003c*/ 	.word	0x000004e0


	//----- nvinfo : EIATTR_COOP_GROUP_MASK_REGIDS
	.align		4
.L_28:
        /*0040*/ 	.byte	0x04, 0x29
        /*0042*/ 	.short	(.L_30 - .L_29)


	//   ....[0]....
.L_29:
        /*0044*/ 	.word	0xffffffff


	//   ....[1]....
        /*0048*/ 	.word	0xffffffff


	//   ....[2]....
        /*004c*/ 	.word	0xffffffff


	//   ....[3]....
        /*0050*/ 	.word	0xffffffff


	//   ....[4]....
        /*0054*/ 	.word	0x0500000f


	//----- nvinfo : EIATTR_COOP_GROUP_INSTR_OFFSETS
	.align		4
.L_30:
        /*0058*/ 	.byte	0x04, 0x28
        /*005a*/ 	.short	(.L_32 - .L_31)


	//   ....[0]....
.L_31:
        /*005c*/ 	.word	0x00000060


	//   ....[1]....
        /*0060*/ 	.word	0x00000070


	//   ....[2]....
        /*0064*/ 	.word	0x00000130


	//   ....[3]....
        /*0068*/ 	.word	0x000002e0


	//   ....[4]....
        /*006c*/ 	.word	0x0000ba20


	//----- nvinfo : EIATTR_REG_RECONFIG
	.align		4
.L_32:
        /*0070*/ 	.byte	0x01, 0x54
	.zero		2


	//----- nvinfo : EIATTR_SYSCALL_OFFSETS
	.align		4
        /*0074*/ 	.byte	0x04, 0x46
        /*0076*/ 	.short	(.L_34 - .L_33)


	//   ....[0]....
.L_33:
        /*0078*/ 	.word	0x00001090


	//   ....[1]....
        /*007c*/ 	.word	0x000011f0


	//   ....[2]....
        /*0080*/ 	.word	0x000012e0


	//   ....[3]....
        /*0084*/ 	.word	0x0000a920


	//   ....[4]....
        /*0088*/ 	.word	0x0000aa50


	//----- nvinfo : EIATTR_MBARRIER_INSTR_OFFSETS
	.align		4
.L_34:
        /*008c*/ 	.byte	0x04, 0x39
        /*008e*/ 	.short	(.L_36 - .L_35)


	//   ....[0]....
.L_35:
        /*0090*/ 	.word	0x00000230
        /*0094*/ 	.word	0x000000ff
        /*0098*/ 	.word	0x00000000
        /*009c*/ 	.short	0x0100
        /*009e*/ 	.byte	0x08
	.zero		1


	//   ....[1]....
        /*00a0*/ 	.word	0x00000240
        /*00a4*/ 	.word	0x000000ff
        /*00a8*/ 	.word	0x00000028
        /*00ac*/ 	.short	0x0100
        /*00ae*/ 	.byte	0x08
	.zero		1


	//   ....[2]....
        /*00b0*/ 	.word	0x00000250
        /*00b4*/ 	.word	0x000000ff
        /*00b8*/ 	.word	0x00000008
        /*00bc*/ 	.short	0x0100
        /*00be*/ 	.byte	0x08
	.zero		1


	//   ....[3]....
        /*00c0*/ 	.word	0x00000260
        /*00c4*/ 	.word	0x000000ff
        /*00c8*/ 	.word	0x00000030
        /*00cc*/ 	.short	0x0100
        /*00ce*/ 	.byte	0x08
	.zero		1


	//   ....[4]....
        /*00d0*/ 	.word	0x00000270
        /*00d4*/ 	.word	0x000000ff
        /*00d8*/ 	.word	0x00000010
        /*00dc*/ 	.short	0x0100
        /*00de*/ 	.byte	0x08
	.zero		1


	//   ....[5]....
        /*00e0*/ 	.word	0x00000280
        /*00e4*/ 	.word	0x000000ff
        /*00e8*/ 	.word	0x00000038
        /*00ec*/ 	.short	0x0100
        /*00ee*/ 	.byte	0x08
	.zero		1


	//   ....[6]....
        /*00f0*/ 	.word	0x00000290
        /*00f4*/ 	.word	0x000000ff
        /*00f8*/ 	.word	0x00000018
        /*00fc*/ 	.short	0x0100
        /*00fe*/ 	.byte	0x08
	.zero		1


	//   ....[7]....
        /*0100*/ 	.word	0x000002a0
        /*0104*/ 	.word	0x000000ff
        /*0108*/ 	.word	0x00000040
        /*010c*/ 	.short	0x0100
        /*010e*/ 	.byte	0x08
	.zero		1


	//   ....[8]....
        /*0110*/ 	.word	0x000002b0
        /*0114*/ 	.word	0x000000ff
        /*0118*/ 	.word	0x00000020
        /*011c*/ 	.short	0x0100
        /*011e*/ 	.byte	0x08
	.zero		1


	//   ....[9]....
        /*0120*/ 	.word	0x000002c0
        /*0124*/ 	.word	0x000000ff
        /*0128*/ 	.word	0x00000048
        /*012c*/ 	.short	0x0100
        /*012e*/ 	.byte	0x08
	.zero		1


	//   ....[10]....
        /*0130*/ 	.word	0x00000550
        /*0134*/ 	.word	0x000000ff
        /*0138*/ 	.word	0x00000060
        /*013c*/ 	.short	0x0100
        /*013e*/ 	.byte	0x06
	.zero		1


	//   ....[11]....
        /*0140*/ 	.word	0x000005b0
        /*0144*/ 	.word	0x000000ff
        /*0148*/ 	.word	0x00000068
        /*014c*/ 	.short	0x0100
        /*014e*/ 	.byte	0x06
	.zero		1


	//   ....[12]....
        /*0150*/ 	.word	0x000013f0
        /*0154*/ 	.word	0x00000004
        /*0158*/ 	.word	0x00000000
        /*015c*/ 	.short	0x010a
        /*015e*/ 	.byte	0x3f
	.zero		1


	//   ....[13]....
        /*0160*/ 	.word	0x00001430
        /*0164*/ 	.word	0x00000004
        /*0168*/ 	.word	0x00000000
        /*016c*/ 	.short	0x010a
        /*016e*/ 	.byte	0x3f
	.zero		1


	//   ....[14]....
        /*0170*/ 	.word	0x00001660
        /*0174*/ 	.word	0x00000006
        /*0178*/ 	.word	0x00000000
        /*017c*/ 	.short	0x010a
        /*017e*/ 	.byte	0x3f
	.zero		1


	//   ....[15]....
        /*0180*/ 	.word	0x00002760
        /*0184*/ 	.word	0x00000006
        /*0188*/ 	.word	0x00000000
        /*018c*/ 	.short	0x010a
        /*018e*/ 	.byte	0x3f
	.zero		1


	//   ....[16]....
        /*0190*/ 	.word	0x00002ce0
        /*0194*/ 	.word	0x00000009
        /*0198*/ 	.word	0x00000000
        /*019c*/ 	.short	0x010a
        /*019e*/ 	.byte	0x3f
	.zero		1


	//   ....[17]....
        /*01a0*/ 	.word	0x00003540
        /*01a4*/ 	.word	0x0000000b
        /*01a8*/ 	.word	0x00000000
        /*01ac*/ 	.short	0x0101
        /*01ae*/ 	.byte	0x3f
	.zero		1


	//   ....[18]....
        /*01b0*/ 	.word	0x00003a20
        /*01b4*/ 	.word	0x00000009
        /*01b8*/ 	.word	0x00000000
        /*01bc*/ 	.short	0x010a
        /*01be*/ 	.byte	0x3f
	.zero		1


	//   ....[19]....
        /*01c0*/ 	.word	0x000047b0
        /*01c4*/ 	.word	0x00000007
        /*01c8*/ 	.word	0x00000000
        /*01cc*/ 	.short	0x0101
        /*01ce*/ 	.byte	0x3f
	.zero		1


	//   ....[20]....
        /*01d0*/ 	.word	0x00004da0
        /*01d4*/ 	.word	0x00000000
        /*01d8*/ 	.word	0x00000000
        /*01dc*/ 	.short	0x0101
        /*01de*/ 	.byte	0x3f
	.zero		1


	//   ....[21]....
        /*01e0*/ 	.word	0x0000ab50
        /*01e4*/ 	.word	0x00000007
        /*01e8*/ 	.word	0x00000028
        /*01ec*/ 	.short	0x010a
        /*01ee*/ 	.byte	0x3f
	.zero		1


	//   ....[22]....
        /*01f0*/ 	.word	0x0000b030
        /*01f4*/ 	.word	0x00000000
        /*01f8*/ 	.word	0x00000068
        /*01fc*/ 	.short	0x0101
        /*01fe*/ 	.byte	0x3f
	.zero		1


	//   ....[23]....
        /*0200*/ 	.word	0x0000b750
        /*0204*/ 	.word	0x00000005
        /*0208*/ 	.word	0x00000000
        /*020c*/ 	.short	0x010a
        /*020e*/ 	.byte	0x3f
	.zero		1


	//   ....[24]....
        /*0210*/ 	.word	0x0000b7d0
        /*0214*/ 	.word	0x00000007
        /*0218*/ 	.word	0x00000000
        /*021c*/ 	.short	0x010a
        /*021e*/ 	.byte	0x3f
	.zero		1


	//   ....[25]....
        /*0220*/ 	.word	0x0000b860
        /*0224*/ 	.word	0x00000006
        /*0228*/ 	.word	0x00000000
        /*022c*/ 	.short	0x010a
        /*022e*/ 	.byte	0x3f
	.zero		1


	//   ....[26]....
        /*0230*/ 	.word	0x0000b8f0
        /*0234*/ 	.word	0x00000007
        /*0238*/ 	.word	0x00000000
        /*023c*/ 	.short	0x010a
        /*023e*/ 	.byte	0x3f
	.zero		1


	//   ....[27]....
        /*0240*/ 	.word	0x0000b980
        /*0244*/ 	.word	0x00000003
        /*0248*/ 	.word	0x00000000
        /*024c*/ 	.short	0x010a
        /*024e*/ 	.byte	0x3f
	.zero		1


	//   ....[28]....
        /*0250*/ 	.word	0x0000ba50
        /*0254*/ 	.word	0x00000004
        /*0258*/ 	.word	0x00000000
        /*025c*/ 	.short	0x010a
        /*025e*/ 	.byte	0x3f
	.zero		1


	//   ....[29]....
        /*0260*/ 	.word	0x0000baa0
        /*0264*/ 	.word	0x00000006
        /*0268*/ 	.word	0x00000000
        /*026c*/ 	.short	0x010a
        /*026e*/ 	.byte	0x3f
	.zero		1


	//   ....[30]....
        /*0270*/ 	.word	0x0000baf0
        /*0274*/ 	.word	0x00000009
        /*0278*/ 	.word	0x00000000
        /*027c*/ 	.short	0x010a
        /*027e*/ 	.byte	0x3f
	.zero		1


	//   ....[31]....
        /*0280*/ 	.word	0x0000bbc0
        /*0284*/ 	.word	0x00000007
        /*0288*/ 	.word	0x00000028
        /*028c*/ 	.short	0x010a
        /*028e*/ 	.byte	0x3f
	.zero		1


	//   ....[32]....
        /*0290*/ 	.word	0x0000bc90
        /*0294*/ 	.word	0x00000005
        /*0298*/ 	.word	0x00000000
        /*029c*/ 	.short	0x010a
        /*029e*/ 	.byte	0x3f
	.zero		1


	//   ....[33]....
        /*02a0*/ 	.word	0x0000bce0
        /*02a4*/ 	.word	0x00000007
        /*02a8*/ 	.word	0x00000000
        /*02ac*/ 	.short	0x010a
        /*02ae*/ 	.byte	0x3f
	.zero		1


	//   ....[34]....
        /*02b0*/ 	.word	0x0000bd30
        /*02b4*/ 	.word	0x00000006
        /*02b8*/ 	.word	0x00000000
        /*02bc*/ 	.short	0x010a
        /*02be*/ 	.byte	0x3f
	.zero		1


	//   ....[35]....
        /*02c0*/ 	.word	0x0000bd80
        /*02c4*/ 	.word	0x00000007
        /*02c8*/ 	.word	0x00000000
        /*02cc*/ 	.short	0x010a
        /*02ce*/ 	.byte	0x3f
	.zero		1


	//----- nvinfo : EIATTR_NUM_MBARRIERS
	.align		4
.L_36:
        /*02d0*/ 	.byte	0x03, 0x38
        /*02d2*/ 	.short	0x000c


	//----- nvinfo : EIATTR_EXIT_INSTR_OFFSETS
	.align		4
        /*02d4*/ 	.byte	0x04, 0x1c
        /*02d6*/ 	.short	(.L_38 - .L_37)


	//   ....[0]....
.L_37:
        /*02d8*/ 	.word	0x00000600


	//   ....[1]....
        /*02dc*/ 	.word	0x00000ec0


	//   ....[2]....
        /*02e0*/ 	.word	0x00009f10


	//   ....[3]....
        /*02e4*/ 	.word	0x0000a530


	//   ....[4]....
        /*02e8*/ 	.word	0x0000b9d0


	//----- nvinfo : EIATTR_MAX_THREADS
	.align		4
.L_38:
        /*02ec*/ 	.byte	0x04, 0x05
        /*02ee*/ 	.short	(.L_40 - .L_39)
.L_39:
        /*02f0*/ 	.word	0x00000180
        /*02f4*/ 	.word	0x00000001
        /*02f8*/ 	.word	0x00000001


	//----- nvinfo : EIATTR_CRS_STACK_SIZE
	.align		4
.L_40:
        /*02fc*/ 	.byte	0x04, 0x1e
        /*02fe*/ 	.short	(.L_42 - .L_41)
.L_41:
        /*0300*/ 	.word	0x00000000


	//----- nvinfo : EIATTR_CBANK_PARAM_SIZE
	.align		4
.L_42:
        /*0304*/ 	.byte	0x03, 0x19
        /*0306*/ 	.short	0x0470


	//----- nvinfo : EIATTR_PARAM_CBANK
	.align		4
        /*0308*/ 	.byte	0x04, 0x0a
        /*030a*/ 	.short	(.L_44 - .L_43)
	.align		4
.L_43:
        /*030c*/ 	.word	index@(.nv.constant0._ZN7cutlass13device_kernelINS_4gemm6kernel13GemmUniversalIN4cute5tupleIJiiiiEEENS1_10collective13CollectiveMmaINS1_39MainloopSm90TmaGmmaRmemAWarpSpecializedILi5ENS5_IJNS4_1CILi1EEESB_SB_EEENS1_35KernelTmaWarpSpecializedCooperativeEEENS5_IJNSA_ILi256EEENSA_ILi64EEENSA_ILi128EEEEEENS_12float_e4m3_tENS5_IJlSB_lEEESJ_NS5_IJSB_llEEENS4_8TiledMMAINS4_8MMA_AtomIJNS4_4SM904GMMA30MMA_64x64x32_F32E4M3E4M3_RS_TNILNSP_7ScaleInE1ELSR_1EEEEEENS4_6LayoutINS5_IJNSA_ILi2EEESB_SB_EEENS5_IJSB_NSA_ILi0EEESX_EEEEENS5_IJNS4_10UnderscoreES10_S10_EEEEENS4_13SM90_TMA_LOADENS4_14ComposedLayoutINS4_7SwizzleILi3ELi4ELi3EEENS4_18smem_ptr_flag_bitsILi8EEENSU_INS5_IJNSA_ILi8EEESH_EEENS5_IJSH_SB_EEEEEEEvNS4_8identityES13_NS14_INS15_ILi2ELi4ELi3EEES18_NSU_INS5_IJSG_S19_EEENS5_IJSB_SG_EEEEEEENS4_9Copy_AtomIJNS4_39AutoVectorizingCopyWithAssumedAlignmentILi128EEESJ_EEES1E_EENS_8epilogue10collective6detail29Sm90TmaWarpSpecializedAdapterINS1Q_15DefaultEpilogueISJ_SK_SK_NS1P_6thread17LinearCombinationISJ_Li1EffLNS1U_9ScaleType4KindE0ELNS_15FloatRoundStyleE2ESJ_EENS1_15EpilogueDefaultEEEEEvvEEEEvNT_6ParamsE)
        /*0310*/ 	.short	0x0210
        /*0312*/ 	.short	0x0470


	//----- nvinfo : EIATTR_SW_WAR
	.align		4
.L_44:
        /*0314*/ 	.byte	0x04, 0x36
        /*0316*/ 	.short	(.L_46 - .L_45)
.L_45:
        /*0318*/ 	.word	0x00000008
.L_46:


//--------------------- .nv.callgraph             --------------------------
	.section	.nv.callgraph,"",@"SHT_CUDA_CALLGRAPH"
	.align	4
	.sectionentsize	8
	.align		4
        /*0000*/ 	.word	0x00000000
	.align		4
        /*0004*/ 	.word	0xffffffff
	.align		4
        /*0008*/ 	.word	index@(_ZN7cutlass13device_kernelINS_4gemm6kernel13GemmUniversalIN4cute5tupleIJiiiiEEENS1_10collective13CollectiveMmaINS1_39MainloopSm90TmaGmmaRmemAWarpSpecializedILi5ENS5_IJNS4_1CILi1EEESB_SB_EEENS1_35KernelTmaWarpSpecializedCooperativeEEENS5_IJNSA_ILi256EEENSA_ILi64EEENSA_ILi128EEEEEENS_12float_e4m3_tENS5_IJlSB_lEEESJ_NS5_IJSB_llEEENS4_8TiledMMAINS4_8MMA_AtomIJNS4_4SM904GMMA30MMA_64x64x32_F32E4M3E4M3_RS_TNILNSP_7ScaleInE1ELSR_1EEEEEENS4_6LayoutINS5_IJNSA_ILi2EEESB_SB_EEENS5_IJSB_NSA_ILi0EEESX_EEEEENS5_IJNS4_10UnderscoreES10_S10_EEEEENS4_13SM90_TMA_LOADENS4_14ComposedLayoutINS4_7SwizzleILi3ELi4ELi3EEENS4_18smem_ptr_flag_bitsILi8EEENSU_INS5_IJNSA_ILi8EEESH_EEENS5_IJSH_SB_EEEEEEEvNS4_8identityES13_NS14_INS15_ILi2ELi4ELi3EEES18_NSU_INS5_IJSG_S19_EEENS5_IJSB_SG_EEEEEEENS4_9Copy_AtomIJNS4_39AutoVectorizingCopyWithAssumedAlignmentILi128EEESJ_EEES1E_EENS_8epilogue10collective6detail29Sm90TmaWarpSpecializedAdapterINS1Q_15DefaultEpilogueISJ_SK_SK_NS1P_6thread17LinearCombinationISJ_Li1EffLNS1U_9ScaleType4KindE0ELNS_15FloatRoundStyleE2ESJ_EENS1_15EpilogueDefaultEEEEEvvEEEEvNT_6ParamsE)
	.align		4
        /*000c*/ 	.word	index@(__assertfail)
	.align		4
        /*0010*/ 	.word	0x00000000
	.align		4
        /*0014*/ 	.word	0xfffffffe
	.align		4
        /*0018*/ 	.word	0x00000000
	.align		4
        /*001c*/ 	.word	0xfffffffd
	.align		4
        /*0020*/ 	.word	0x00000000
	.align		4
        /*0024*/ 	.word	0xfffffffc


//--------------------- .nv.constant4             --------------------------
	.section	.nv.constant4,"a",@progbits
	.align	8
	.align		8
.nv.constant4:
        /*0000*/ 	.dword	__assertfail
	.align		8
        /*0008*/ 	.dword	__unnamed_1
	.align		8
        /*0010*/ 	.dword	__unnamed_2
	.align		8
        /*0018*/ 	.dword	_ZN40_INTERNAL_62e17daa_4_k_cu_1b85a71f_175584cuda3std3__45__cpo5beginE
	.align		8
        /*0020*/ 	.dword	_ZN40_INTERNAL_62e17daa_4_k_cu_1b85a71f_175584cuda3std3__45__cpo3endE
	.align		8
        /*0028*/ 	.dword	_ZN40_INTERNAL_62e17daa_4_k_cu_1b85a71f_175584cuda3std3__45__cpo6cbeginE
	.align		8
        /*0030*/ 	.dword	_ZN40_INTERNAL_62e17daa_4_k_cu_1b85a71f_175584cuda3std3__45__cpo4cendE
	.align		8
        /*0038*/ 	.dword	_ZN40_INTERNAL_62e17daa_4_k_cu_1b85a71f_175584cuda3std3__442_GLOBAL__N__62e17daa_4_k_cu_1b85a71f_175586ignoreE
	.align		8
        /*0040*/ 	.dword	_ZN40_INTERNAL_62e17daa_4_k_cu_1b85a71f_175584cuda3std3__419piecewise_constructE
	.align		8
        /*0048*/ 	.dword	_ZN40_INTERNAL_62e17daa_4_k_cu_1b85a71f_175584cuda3std3__48in_placeE
	.align		8
        /*0050*/ 	.dword	_ZN40_INTERNAL_62e17daa_4_k_cu_1b85a71f_175584cuda3std6ranges3__45__cpo4swapE
	.align		8
        /*0058*/ 	.dword	_ZN40_INTERNAL_62e17daa_4_k_cu_1b85a71f_175584cuda3std6ranges3__45__cpo9iter_moveE
	.align		8
        /*0060*/ 	.dword	_ZN40_INTERNAL_62e17daa_4_k_cu_1b85a71f_175584cute7productE
	.align		8
        /*0068*/ 	.dword	_ZN40_INTERNAL_62e17daa_4_k_cu_1b85a71f_175584cute1_E
	.align		8
        /*0070*/ 	.dword	$str$24
	.align		8
        /*0078*/ 	.dword	$str$25


//--------------------- .text._ZN7cutlass13device_kernelINS_4gemm6kernel13GemmUniversalIN4cute5tupleIJiiiiEEENS1_10collective13CollectiveMmaINS1_39MainloopSm90TmaGmmaRmemAWarpSpecializedILi5ENS5_IJNS4_1CILi1EEESB_SB_EEENS1_35KernelTmaWarpSpecializedCooperativeEEENS5_IJNSA_ILi256EEENSA_ILi64EEENSA_ILi128EEEEEENS_12float_e4m3_tENS5_IJlSB_lEEESJ_NS5_IJSB_llEEENS4_8TiledMMAINS4_8MMA_AtomIJNS4_4SM904GMMA30MMA_64x64x32_F32E4M3E4M3_RS_TNILNSP_7ScaleInE1ELSR_1EEEEEENS4_6LayoutINS5_IJNSA_ILi2EEESB_SB_EEENS5_IJSB_NSA_ILi0EEESX_EEEEENS5_IJNS4_10UnderscoreES10_S10_EEEEENS4_13SM90_TMA_LOADENS4_14ComposedLayoutINS4_7SwizzleILi3ELi4ELi3EEENS4_18smem_ptr_flag_bitsILi8EEENSU_INS5_IJNSA_ILi8EEESH_EEENS5_IJSH_SB_EEEEEEEvNS4_8identityES13_NS14_INS15_ILi2ELi4ELi3EEES18_NSU_INS5_IJSG_S19_EEENS5_IJSB_SG_EEEEEEENS4_9Copy_AtomIJNS4_39AutoVectorizingCopyWithAssumedAlignmentILi128EEESJ_EEES1E_EENS_8epilogue10collective6detail29Sm90TmaWarpSpecializedAdapterINS1Q_15DefaultEpilogueISJ_SK_SK_NS1P_6thread17LinearCombinationISJ_Li1EffLNS1U_9ScaleType4KindE0ELNS_15FloatRoundStyleE2ESJ_EENS1_15EpilogueDefaultEEEEEvvEEEEvNT_6ParamsE --------------------------
	.section	.text._ZN7cutlass13device_kernelINS_4gemm6kernel13GemmUniversalIN4cute5tupleIJiiiiEEENS1_10collective13CollectiveMmaINS1_39MainloopSm90TmaGmmaRmemAWarpSpecializedILi5ENS5_IJNS4_1CILi1EEESB_SB_EEENS1_35KernelTmaWarpSpecializedCooperativeEEENS5_IJNSA_ILi256EEENSA_ILi64EEENSA_ILi128EEEEEENS_12float_e4m3_tENS5_IJlSB_lEEESJ_NS5_IJSB_llEEENS4_8TiledMMAINS4_8MMA_AtomIJNS4_4SM904GMMA30MMA_64x64x32_F32E4M3E4M3_RS_TNILNSP_7ScaleInE1ELSR_1EEEEEENS4_6LayoutINS5_IJNSA_ILi2EEESB_SB_EEENS5_IJSB_NSA_ILi0EEESX_EEEEENS5_IJNS4_10UnderscoreES10_S10_EEEEENS4_13SM90_TMA_LOADENS4_14ComposedLayoutINS4_7SwizzleILi3ELi4ELi3EEENS4_18smem_ptr_flag_bitsILi8EEENSU_INS5_IJNSA_ILi8EEESH_EEENS5_IJSH_SB_EEEEEEEvNS4_8identityES13_NS14_INS15_ILi2ELi4ELi3EEES18_NSU_INS5_IJSG_S19_EEENS5_IJSB_SG_EEEEEEENS4_9Copy_AtomIJNS4_39AutoVectorizingCopyWithAssumedAlignmentILi128EEESJ_EEES1E_EENS_8epilogue10collective6detail29Sm90TmaWarpSpecializedAdapterINS1Q_15DefaultEpilogueISJ_SK_SK_NS1P_6thread17LinearCombinationISJ_Li1EffLNS1U_9ScaleType4KindE0ELNS_15FloatRoundStyleE2ESJ_EENS1_15EpilogueDefaultEEEEEvvEEEEvNT_6ParamsE,"ax",@progbits
	.align	128
.text._ZN7cutlass13device_kernelINS_4gemm6kernel13GemmUniversalIN4cute5tupleIJiiiiEEENS1_10collective13CollectiveMmaINS1_39MainloopSm90TmaGmmaRmemAWarpSpecializedILi5ENS5_IJNS4_1CILi1EEESB_SB_EEENS1_35KernelTmaWarpSpecializedCooperativeEEENS5_IJNSA_ILi256EEENSA_ILi64EEENSA_ILi128EEEEEENS_12float_e4m3_tENS5_IJlSB_lEEESJ_NS5_IJSB_llEEENS4_8TiledMMAINS4_8MMA_AtomIJNS4_4SM904GMMA30MMA_64x64x32_F32E4M3E4M3_RS_TNILNSP_7ScaleInE1ELSR_1EEEEEENS4_6LayoutINS5_IJNSA_ILi2EEESB_SB_EEENS5_IJSB_NSA_ILi0EEESX_EEEEENS5_IJNS4_10UnderscoreES10_S10_EEEEENS4_13SM90_TMA_LOADENS4_14ComposedLayoutINS4_7SwizzleILi3ELi4ELi3EEENS4_18smem_ptr_flag_bitsILi8EEENSU_INS5_IJNSA_ILi8EEESH_EEENS5_IJSH_SB_EEEEEEEvNS4_8identityES13_NS14_INS15_ILi2ELi4ELi3EEES18_NSU_INS5_IJSG_S19_EEENS5_IJSB_SG_EEEEEEENS4_9Copy_AtomIJNS4_39AutoVectorizingCopyWithAssumedAlignmentILi128EEESJ_EEES1E_EENS_8epilogue10collective6detail29Sm90TmaWarpSpecializedAdapterINS1Q_15DefaultEpilogueISJ_SK_SK_NS1P_6thread17LinearCombinationISJ_Li1EffLNS1U_9ScaleType4KindE0ELNS_15FloatRoundStyleE2ESJ_EENS1_15EpilogueDefaultEEEEEvvEEEEvNT_6ParamsE:
        .type           _ZN7cutlass13device_kernelINS_4gemm6kernel13GemmUniversalIN4cute5tupleIJiiiiEEENS1_10collective13CollectiveMmaINS1_39MainloopSm90TmaGmmaRmemAWarpSpecializedILi5ENS5_IJNS4_1CILi1EEESB_SB_EEENS1_35KernelTmaWarpSpecializedCooperativeEEENS5_IJNSA_ILi256EEENSA_ILi64EEENSA_ILi128EEEEEENS_12float_e4m3_tENS5_IJlSB_lEEESJ_NS5_IJSB_llEEENS4_8TiledMMAINS4_8MMA_AtomIJNS4_4SM904GMMA30MMA_64x64x32_F32E4M3E4M3_RS_TNILNSP_7ScaleInE1ELSR_1EEEEEENS4_6LayoutINS5_IJNSA_ILi2EEESB_SB_EEENS5_IJSB_NSA_ILi0EEESX_EEEEENS5_IJNS4_10UnderscoreES10_S10_EEEEENS4_13SM90_TMA_LOADENS4_14ComposedLayoutINS4_7SwizzleILi3ELi4ELi3EEENS4_18smem_ptr_flag_bitsILi8EEENSU_INS5_IJNSA_ILi8EEESH_EEENS5_IJSH_SB_EEEEEEEvNS4_8identityES13_NS14_INS15_ILi2ELi4ELi3EEES18_NSU_INS5_IJSG_S19_EEENS5_IJSB_SG_EEEEEEENS4_9Copy_AtomIJNS4_39AutoVectorizingCopyWithAssumedAlignmentILi128EEESJ_EEES1E_EENS_8epilogue10collective6detail29Sm90TmaWarpSpecializedAdapterINS1Q_15DefaultEpilogueISJ_SK_SK_NS1P_6thread17LinearCombinationISJ_Li1EffLNS1U_9ScaleType4KindE0ELNS_15FloatRoundStyleE2ESJ_EENS1_15EpilogueDefaultEEEEEvvEEEEvNT_6ParamsE,@function
        .size           _ZN7cutlass13device_kernelINS_4gemm6kernel13GemmUniversalIN4cute5tupleIJiiiiEEENS1_10collective13CollectiveMmaINS1_39MainloopSm90TmaGmmaRmemAWarpSpecializedILi5ENS5_IJNS4_1CILi1EEESB_SB_EEENS1_35KernelTmaWarpSpecializedCooperativeEEENS5_IJNSA_ILi256EEENSA_ILi64EEENSA_ILi128EEEEEENS_12float_e4m3_tENS5_IJlSB_lEEESJ_NS5_IJSB_llEEENS4_8TiledMMAINS4_8MMA_AtomIJNS4_4SM904GMMA30MMA_64x64x32_F32E4M3E4M3_RS_TNILNSP_7ScaleInE1ELSR_1EEEEEENS4_6LayoutINS5_IJNSA_ILi2EEESB_SB_EEENS5_IJSB_NSA_ILi0EEESX_EEEEENS5_IJNS4_10UnderscoreES10_S10_EEEEENS4_13SM90_TMA_LOADENS4_14ComposedLayoutINS4_7SwizzleILi3ELi4ELi3EEENS4_18smem_ptr_flag_bitsILi8EEENSU_INS5_IJNSA_ILi8EEESH_EEENS5_IJSH_SB_EEEEEEEvNS4_8identityES13_NS14_INS15_ILi2ELi4ELi3EEES18_NSU_INS5_IJSG_S19_EEENS5_IJSB_SG_EEEEEEENS4_9Copy_AtomIJNS4_39AutoVectorizingCopyWithAssumedAlignmentILi128EEESJ_EEES1E_EENS_8epilogue10collective6detail29Sm90TmaWarpSpecializedAdapterINS1Q_15DefaultEpilogueISJ_SK_SK_NS1P_6thread17LinearCombinationISJ_Li1EffLNS1U_9ScaleType4KindE0ELNS_15FloatRoundStyleE2ESJ_EENS1_15EpilogueDefaultEEEEEvvEEEEvNT_6ParamsE,(.L_x_215 - _ZN7cutlass13device_kernelINS_4gemm6kernel13GemmUniversalIN4cute5tupleIJiiiiEEENS1_10collective13CollectiveMmaINS1_39MainloopSm90TmaGmmaRmemAWarpSpecializedILi5ENS5_IJNS4_1CILi1EEESB_SB_EEENS1_35KernelTmaWarpSpecializedCooperativeEEENS5_IJNSA_ILi256EEENSA_ILi64EEENSA_ILi128EEEEEENS_12float_e4m3_tENS5_IJlSB_lEEESJ_NS5_IJSB_llEEENS4_8TiledMMAINS4_8MMA_AtomIJNS4_4SM904GMMA30MMA_64x64x32_F32E4M3E4M3_RS_TNILNSP_7ScaleInE1ELSR_1EEEEEENS4_6LayoutINS5_IJNSA_ILi2EEESB_SB_EEENS5_IJSB_NSA_ILi0EEESX_EEEEENS5_IJNS4_10UnderscoreES10_S10_EEEEENS4_13SM90_TMA_LOADENS4_14ComposedLayoutINS4_7SwizzleILi3ELi4ELi3EEENS4_18smem_ptr_flag_bitsILi8EEENSU_INS5_IJNSA_ILi8EEESH_EEENS5_IJSH_SB_EEEEEEEvNS4_8identityES13_NS14_INS15_ILi2ELi4ELi3EEES18_NSU_INS5_IJSG_S19_EEENS5_IJSB_SG_EEEEEEENS4_9Copy_AtomIJNS4_39AutoVectorizingCopyWithAssumedAlignmentILi128EEESJ_EEES1E_EENS_8epilogue10collective6detail29Sm90TmaWarpSpecializedAdapterINS1Q_15DefaultEpilogueISJ_SK_SK_NS1P_6thread17LinearCombinationISJ_Li1EffLNS1U_9ScaleType4KindE0ELNS_15FloatRoundStyleE2ESJ_EENS1_15EpilogueDefaultEEEEEvvEEEEvNT_6ParamsE)
        .other          _ZN7cutlass13device_kernelINS_4gemm6kernel13GemmUniversalIN4cute5tupleIJiiiiEEENS1_10collective13CollectiveMmaINS1_39MainloopSm90TmaGmmaRmemAWarpSpecializedILi5ENS5_IJNS4_1CILi1EEESB_SB_EEENS1_35KernelTmaWarpSpecializedCooperativeEEENS5_IJNSA_ILi256EEENSA_ILi64EEENSA_ILi128EEEEEENS_12float_e4m3_tENS5_IJlSB_lEEESJ_NS5_IJSB_llEEENS4_8TiledMMAINS4_8MMA_AtomIJNS4_4SM904GMMA30MMA_64x64x32_F32E4M3E4M3_RS_TNILNSP_7ScaleInE1ELSR_1EEEEEENS4_6LayoutINS5_IJNSA_ILi2EEESB_SB_EEENS5_IJSB_NSA_ILi0EEESX_EEEEENS5_IJNS4_10UnderscoreES10_S10_EEEEENS4_13SM90_TMA_LOADENS4_14ComposedLayoutINS4_7SwizzleILi3ELi4ELi3EEENS4_18smem_ptr_flag_bitsILi8EEENSU_INS5_IJNSA_ILi8EEESH_EEENS5_IJSH_SB_EEEEEEEvNS4_8identityES13_NS14_INS15_ILi2ELi4ELi3EEES18_NSU_INS5_IJSG_S19_EEENS5_IJSB_SG_EEEEEEENS4_9Copy_AtomIJNS4_39AutoVectorizingCopyWithAssumedAlignmentILi128EEESJ_EEES1E_EENS_8epilogue10collective6detail29Sm90TmaWarpSpecializedAdapterINS1Q_15DefaultEpilogueISJ_SK_SK_NS1P_6thread17LinearCombinationISJ_Li1EffLNS1U_9ScaleType4KindE0ELNS_15FloatRoundStyleE2ESJ_EENS1_15EpilogueDefaultEEEEEvvEEEEvNT_6ParamsE,@"STO_CUDA_ENTRY STV_DEFAULT"
_ZN7cutlass13device_kernelINS_4gemm6kernel13GemmUniversalIN4cute5tupleIJiiiiEEENS1_10collective13CollectiveMmaINS1_39MainloopSm90TmaGmmaRmemAWarpSpecializedILi5ENS5_IJNS4_1CILi1EEESB_SB_EEENS1_35KernelTmaWarpSpecializedCooperativeEEENS5_IJNSA_ILi256EEENSA_ILi64EEENSA_ILi128EEEEEENS_12float_e4m3_tENS5_IJlSB_lEEESJ_NS5_IJSB_llEEENS4_8TiledMMAINS4_8MMA_AtomIJNS4_4SM904GMMA30MMA_64x64x32_F32E4M3E4M3_RS_TNILNSP_7ScaleInE1ELSR_1EEEEEENS4_6LayoutINS5_IJNSA_ILi2EEESB_SB_EEENS5_IJSB_NSA_ILi0EEESX_EEEEENS5_IJNS4_10UnderscoreES10_S10_EEEEENS4_13SM90_TMA_LOADENS4_14ComposedLayoutINS4_7SwizzleILi3ELi4ELi3EEENS4_18smem_ptr_flag_bitsILi8EEENSU_INS5_IJNSA_ILi8EEESH_EEENS5_IJSH_SB_EEEEEEEvNS4_8identityES13_NS14_INS15_ILi2ELi4ELi3EEES18_NSU_INS5_IJSG_S19_EEENS5_IJSB_SG_EEEEEEENS4_9Copy_AtomIJNS4_39AutoVectorizingCopyWithAssumedAlignmentILi128EEESJ_EEES1E_EENS_8epilogue10collective6detail29Sm90TmaWarpSpecializedAdapterINS1Q_15DefaultEpilogueISJ_SK_SK_NS1P_6thread17LinearCombinationISJ_Li1EffLNS1U_9ScaleType4KindE0ELNS_15FloatRoundStyleE2ESJ_EENS1_15EpilogueDefaultEEEEEvvEEEEvNT_6ParamsE:
[----:B------:R-:W0:Y:S01]  /*0000*/  LDC R1, c[0x0][0x28] ;  /* 0x00000a00ff017b82 */ /* 0x000e220000000800 */
[----:B------:R-:W1:Y:S01]  /*0010*/  S2R R18, SR_TID.X ;  /* 0x0000000000127919 */ /* 0x000e620000002100 */
[----:B------:R-:W-:Y:S01]  /*0020*/  ELECT P0, URZ, PT ;  /* 0x00000000003f782f */ /* 0x000fe20003800000 */
[----:B------:R-:W-:Y:S01]  /*0030*/  BSSY B0, `(.L_x_0) ;  /* 0x000000f000007945 */ /* 0x000fe20003800000 */
[--C-:B-1----:R-:W-:Y:S02]  /*0040*/  SHF.R.U32.HI R0, RZ, 0x5, R18.reuse ;  /* 0x00000005ff007819 */ /* 0x102fe40000011612 */
[----:B------:R-:W-:-:S03]  /*0050*/  SHF.R.U32.HI R2, RZ, 0x7, R18 ;  /* 0x00000007ff027819 */ /* 0x000fc60000011612 */
[----:B------:R-:W1:Y:S04]  /*0060*/  SHFL.IDX PT, R5, R0, RZ, 0x1f ;  /* 0x00001fff00057589 */ /* 0x000e6800000e0000 */
[----:B------:R2:W3:Y:S01]  /*0070*/  SHFL.IDX PT, R8, R2, RZ, 0x1f ;  /* 0x00001fff02087589 */ /* 0x0004e200000e0000 */
[----:B-1----:R-:W-:-:S13]  /*0080*/  ISETP.NE.OR P0, PT, R5, RZ, !P0 ;  /* 0x000000ff0500720c */ /* 0x002fda0004705670 */
[----:B0-23--:R-:W-:Y:S05]  /*0090*/  @P0 BRA `(.L_x_1) ;  /* 0x0000000000200947 */ /* 0x00dfea0003800000 */
[----:B------:R-:W-:Y:S02]  /*00a0*/  ULDC.64 UR4, c[0x0][0x198] ;  /* 0x0000660000047ab9 */ /* 0x000fe40000000a00 */
[----:B------:R-:W-:Y:S02]  /*00b0*/  UIADD3 UR6, UP0, UR4, 0xf0, URZ ;  /* 0x000000f004067890 */ /* 0x000fe4000ff1e03f */
[----:B------:R-:W-:Y:S02]  /*00c0*/  UIADD3 UR4, UP1, UR4, 0x1f0, URZ ;  /* 0x000001f004047890 */ /* 0x000fe4000ff3e03f */
[----:B------:R-:W-:Y:S02]  /*00d0*/  UIADD3.X UR7, URZ, UR5, URZ, UP0, !UPT ;  /* 0x000000053f077290 */ /* 0x000fe400087fe43f */
[----:B------:R-:W-:-:S07]  /*00e0*/  UIADD3.X UR5, URZ, UR5, URZ, UP1, !UPT ;  /* 0x000000053f057290 */ /* 0x000fce0008ffe43f */
[----:B------:R0:W-:Y:S02]  /*00f0*/  UTMACCTL.PF [UR6] ;  /* 0x00000000060079b9 */ /* 0x0001e40008040000 */
[----:B------:R0:W-:Y:S02]  /*0100*/  UTMACCTL.PF [UR4] ;  /* 0x00000000040079b9 */ /* 0x0001e40008040000 */
[----:B0-----:R-:W-:Y:S01]  /*0110*/  NOP ;  /* 0x0000000000007918 */ /* 0x001fe20000000000 */
.L_x_1:
[----:B------:R-:W-:Y:S05]  /*0120*/  BSYNC B0 ;  /* 0x0000000000007941 */ /* 0x000fea0003800000 */
.L_x_0:
[----:B------:R-:W0:Y:S02]  /*0130*/  SHFL.IDX PT, R2, R0, RZ, 0x1f ;  /* 0x00001fff00027589 */ /* 0x000e2400000e0000 */
[----:B0-----:R-:W-:-:S13]  /*0140*/  ISETP.NE.AND P0, PT, R2, RZ, PT ;  /* 0x000000ff0200720c */ /* 0x001fda0003f05270 */
[----:B------:R-:W-:Y:S05]  /*0150*/  @P0 BRA `(.L_x_2) ;  /* 0x0000000000600947 */ /* 0x000fea0003800000 */
[----:B------:R-:W0:Y:S01]  /*0160*/  S2UR UR8, SR_CgaCtaId ;  /* 0x00000000000879c3 */ /* 0x000e220000008800 */
[----:B------:R-:W-:Y:S01]  /*0170*/  UMOV UR4, 0x400 ;  /* 0x0000040000047882 */ /* 0x000fe20000000000 */
[----:B------:R-:W-:Y:S01]  /*0180*/  UMOV UR5, 0x1 ;  /* 0x0000000100057882 */ /* 0x000fe20000000000 */
[----:B------:R-:W-:Y:S01]  /*0190*/  UMOV UR6, 0x100 ;  /* 0x0000010000067882 */ /* 0x000fe20000000000 */
[----:B------:R-:W-:Y:S01]  /*01a0*/  ELECT P0, URZ, PT ;  /* 0x00000000003f782f */ /* 0x000fe20003800000 */
[----:B------:R-:W-:-:S04]  /*01b0*/  UIADD3 UR6, -UR6, 0x100000, URZ ;  /* 0x0010000006067890 */ /* 0x000fc8000fffe13f */
[----:B------:R-:W-:Y:S02]  /*01c0*/  USHF.L.U32 UR7, UR6, 0xb, URZ ;  /* 0x0000000b06077899 */ /* 0x000fe4000800063f */
[----:B------:R-:W-:Y:S02]  /*01d0*/  USHF.L.U32 UR6, UR6, 0x1, URZ ;  /* 0x0000000106067899 */ /* 0x000fe4000800063f */
[----:B0-----:R-:W-:Y:S02]  /*01e0*/  ULEA UR8, UR8, UR4, 0x18 ;  /* 0x0000000408087291 */ /* 0x001fe4000f8ec03f */
[----:B------:R-:W-:-:S04]  /*01f0*/  UIADD3 UR4, -UR5, 0x100000, URZ ;  /* 0x0010000005047890 */ /* 0x000fc8000fffe13f */
[----:B------:R-:W-:Y:S02]  /*0200*/  USHF.L.U32 UR5, UR4, 0xb, URZ ;  /* 0x0000000b04057899 */ /* 0x000fe4000800063f */
[----:B------:R-:W-:Y:S01]  /*0210*/  USHF.L.U32 UR4, UR4, 0x1, URZ ;  /* 0x0000000104047899 */ /* 0x000fe2000800063f */
[----:B------:R-:W0:Y:S11]  /*0220*/  FENCE.VIEW.ASYNC.S ;  /* 0x00000000000073c6 */ /* 0x000e360000000000 */
[----:B0-----:R0:W1:Y:S01]  /*0230*/  SYNCS.EXCH.64 URZ, [UR8], UR4 ;  /* 0x00000004083f75b2 */ /* 0x0010620008000100 */
[----:B------:R0:W2:Y:S01]  /*0240*/  SYNCS.EXCH.64 URZ, [UR8+0x28], UR6 ;  /* 0x00002806083f75b2 */ /* 0x0000a20008000100 */
[----:B------:R0:W3:Y:S01]  /*0250*/  SYNCS.EXCH.64 URZ, [UR8+0x8], UR4 ;  /* 0x00000804083f75b2 */ /* 0x0000e20008000100 */
[----:B------:R0:W4:Y:S01]  /*0260*/  SYNCS.EXCH.64 URZ, [UR8+0x30], UR6 ;  /* 0x00003006083f75b2 */ /* 0x0001220008000100 */
[----:B------:R0:W0:Y:S01]  /*0270*/  SYNCS.EXCH.64 URZ, [UR8+0x10], UR4 ;  /* 0x00001004083f75b2 */ /* 0x0000220008000100 */
[----:B------:R0:W0:Y:S01]  /*0280*/  SYNCS.EXCH.64 URZ, [UR8+0x38], UR6 ;  /* 0x00003806083f75b2 */ /* 0x0000220008000100 */
[----:B------:R0:W0:Y:S01]  /*0290*/  SYNCS.EXCH.64 URZ, [UR8+0x18], UR4 ;  /* 0x00001804083f75b2 */ /* 0x0000220008000100 */
[----:B------:R0:W0:Y:S01]  /*02a0*/  SYNCS.EXCH.64 URZ, [UR8+0x40], UR6 ;  /* 0x00004006083f75b2 */ /* 0x0000220008000100 */
[----:B------:R0:W0:Y:S01]  /*02b0*/  SYNCS.EXCH.64 URZ, [UR8+0x20], UR4 ;  /* 0x00002004083f75b2 */ /* 0x0000220008000100 */
[----:B------:R0:W0:Y:S01]  /*02c0*/  SYNCS.EXCH.64 URZ, [UR8+0x48], UR6 ;  /* 0x00004806083f75b2 */ /* 0x0000220008000100 */
[----:B------:R-:W-:Y:S01]  /*02d0*/  NOP ;  /* 0x0000000000007918 */ /* 0x000fe20000000000 */
.L_x_2:
[----:B------:R-:W5:Y:S01]  /*02e0*/  SHFL.IDX PT, R0, R0, RZ, 0x1f ;  /* 0x00001fff00007589 */ /* 0x000f6200000e0000 */
[----:B------:R-:W-:Y:S01]  /*02f0*/  ELECT P0, URZ, PT ;  /* 0x00000000003f782f */ /* 0x000fe20003800000 */
[----:B------:R-:W1:Y:S01]  /*0300*/  LDC R2, c[0x0][0x65c] ;  /* 0x00019700ff027b82 */ /* 0x000e620000000800 */
[----:B------:R-:W-:Y:S01]  /*0310*/  SHF.R.S32.HI R6, RZ, 0x1f, R5 ;  /* 0x0000001fff067819 */ /* 0x000fe20000011405 */
[----:B------:R-:W2:Y:S01]  /*0320*/  S2R R3, SR_CTAID.Y ;  /* 0x0000000000037919 */ /* 0x000ea20000002600 */
[----:B0-----:R-:W-:Y:S01]  /*0330*/  UMOV UR4, 0x20 ;  /* 0x0000002000047882 */ /* 0x001fe20000000000 */
[----:B------:R-:W-:Y:S01]  /*0340*/  ISETP.NE.AND P2, PT, R8, RZ, PT ;  /* 0x000000ff0800720c */ /* 0x000fe20003f45270 */
[----:B------:R-:W-:Y:S01]  /*0350*/  NOP ;  /* 0x0000000000007918 */ /* 0x000fe20000000000 */
[----:B------:R-:W0:Y:S01]  /*0360*/  S2R R4, SR_CTAID.X ;  /* 0x0000000000047919 */ /* 0x000e220000002500 */
[----:B------:R-:W-:Y:S01]  /*0370*/  LEA.HI R6, R6, R5, RZ, 0x2 ;  /* 0x0000000506067211 */ /* 0x000fe200078f10ff */
[----:B------:R-:W-:Y:S01]  /*0380*/  NOP ;  /* 0x0000000000007918 */ /* 0x000fe20000000000 */
[----:B-----5:R-:W-:-:S02]  /*0390*/  ISETP.NE.OR P0, PT, R0, RZ, !P0 ;  /* 0x000000ff0000720c */ /* 0x020fc40004705670 */
[----:B-1----:R-:W-:-:S04]  /*03a0*/  ISETP.NE.AND P3, PT, R2, 0x1, PT ;  /* 0x000000010200780c */ /* 0x002fc80003f65270 */
[----:B------:R-:W-:Y:S02]  /*03b0*/  P2R R0, PR, RZ, 0x8 ;  /* 0x00000008ff007803 */ /* 0x000fe40000000000 */
[----:B------:R-:W-:-:S05]  /*03c0*/  LOP3.LUT R0, R6, 0xfffffffc, RZ, 0xc0, !PT ;  /* 0xfffffffc06007812 */ /* 0x000fca00078ec0ff */
[----:B------:R-:W-:Y:S01]  /*03d0*/  VOTEU.ALL UP0, P0 ;  /* 0x00000000003f7886 */ /* 0x000fe20000000000 */
[----:B------:R-:W-:Y:S01]  /*03e0*/  IMAD.IADD R0, R5, 0x1, -R0 ;  /* 0x0000000105007824 */ /* 0x000fe200078e0a00 */
[----:B------:R-:W0:Y:S01]  /*03f0*/  @P3 LDC R17, c[0x0][0x10] ;  /* 0x00000400ff113b82 */ /* 0x000e220000000800 */
[----:B------:R-:W-:Y:S01]  /*0400*/  VOTEU.ALL UP1, P0 ;  /* 0x00000000003f7886 */ /* 0x000fe20000020000 */
[----:B--2---:R-:W-:Y:S01]  /*0410*/  @P3 IMAD.MOV.U32 R6, RZ, RZ, R3 ;  /* 0x000000ffff063224 */ /* 0x004fe200078e0003 */
[----:B------:R-:W-:Y:S01]  /*0420*/  @!UP0 UMOV UR6, 0x400 ;  /* 0x0000040000068882 */ /* 0x000fe20000000000 */
[----:B------:R-:W-:-:S04]  /*0430*/  @!UP0 UIADD3 UR4, -UR4, 0x100000, URZ ;  /* 0x0010000004048890 */ /* 0x000fc8000fffe13f */
[----:B------:R-:W-:Y:S02]  /*0440*/  @!UP0 USHF.L.U32 UR5, UR4, 0xb, URZ ;  /* 0x0000000b04058899 */ /* 0x000fe4000800063f */
[----:B------:R-:W-:Y:S01]  /*0450*/  @!UP0 USHF.L.U32 UR4, UR4, 0x1, URZ ;  /* 0x0000000104048899 */ /* 0x000fe2000800063f */
[----:B------:R-:W-:Y:S02]  /*0460*/  @P3 IMAD.MOV.U32 R7, RZ, RZ, RZ ;  /* 0x000000ffff073224 */ /* 0x000fe400078e00ff */
[----:B------:R-:W-:Y:S01]  /*0470*/  IMAD.MOV.U32 R5, RZ, RZ, RZ ;  /* 0x000000ffff057224 */ /* 0x000fe200078e00ff */
[----:B------:R-:W1:Y:S01]  /*0480*/  @!UP0 S2UR UR7, SR_CgaCtaId ;  /* 0x00000000000789c3 */ /* 0x000e620000008800 */
[----:B------:R-:W-:-:S07]  /*0490*/  @P3 IMAD.MOV.U32 R11, RZ, RZ, RZ ;  /* 0x000000ffff0b3224 */ /* 0x000fce00078e00ff */
[----:B------:R-:W2:Y:S01]  /*04a0*/  @!P3 LDC R9, c[0x0][0xc] ;  /* 0x00000300ff09bb82 */ /* 0x000ea20000000800 */
[----:B0-----:R-:W-:-:S04]  /*04b0*/  @P3 IMAD.WIDE.U32 R16, R4, R17, R6 ;  /* 0x0000001104103225 */ /* 0x001fc800078e0006 */
[----:B------:R-:W-:Y:S01]  /*04c0*/  @P3 IMAD.IADD R17, R17, 0x1, R11 ;  /* 0x0000000111113824 */ /* 0x000fe200078e020b */
[----:B-1----:R-:W-:Y:S01]  /*04d0*/  @!UP0 ULEA UR6, UR7, UR6, 0x18 ;  /* 0x0000000607068291 */ /* 0x002fe2000f8ec03f */
[----:B------:R-:W-:Y:S01]  /*04e0*/  VOTEU.ALL UP0, P0 ;  /* 0x00000000003f7886 */ /* 0x000fe20000000000 */
[----:B------:R-:W-:-:S04]  /*04f0*/  ISETP.NE.AND P0, PT, R0, 0x3, PT ;  /* 0x000000030000780c */ /* 0x000fc80003f05270 */
[----:B------:R-:W-:Y:S01]  /*0500*/  ISETP.EQ.OR P0, PT, R0, RZ, !P0 ;  /* 0x000000ff0000720c */ /* 0x000fe20004702670 */
[----:B--2---:R-:W-:-:S03]  /*0510*/  @!P3 IMAD.WIDE.U32 R6, R9, R3, R4 ;  /* 0x000000030906b225 */ /* 0x004fc600078e0004 */
[C---:B------:R-:W-:Y:S01]  /*0520*/  ISETP.EQ.AND P0, PT, R8.reuse, RZ, P0 ;  /* 0x000000ff0800720c */ /* 0x040fe20000702270 */
[----:B------:R-:W-:Y:S01]  /*0530*/  VIADD R8, R8, 0xffffffff ;  /* 0xffffffff08087836 */ /* 0x000fe20000000000 */
[----:B------:R-:W0:Y:S02]  /*0540*/  FENCE.VIEW.ASYNC.S ;  /* 0x00000000000073c6 */ /* 0x000e240000000000 */
[----:B0-----:R0:W3:Y:S01]  /*0550*/  @!UP0 SYNCS.EXCH.64 URZ, [UR6+0x60], UR4 ;  /* 0x00006004063f85b2 */ /* 0x0010e20008000100 */
[----:B------:R-:W-:Y:S01]  /*0560*/  @!P3 IMAD.MOV.U32 R16, RZ, RZ, R6 ;  /* 0x000000ffff10b224 */ /* 0x000fe200078e0006 */
[----:B------:R-:W-:Y:S01]  /*0570*/  SEL R19, RZ, 0x1, !P0 ;  /* 0x00000001ff137807 */ /* 0x000fe20004000000 */
[----:B------:R-:W-:Y:S01]  /*0580*/  @!P3 IMAD.MOV.U32 R17, RZ, RZ, R7 ;  /* 0x000000ffff11b224 */ /* 0x000fe200078e0007 */
[----:B------:R-:W-:-:S04]  /*0590*/  ISETP.GE.U32.AND P1, PT, R8, 0x2, PT ;  /* 0x000000020800780c */ /* 0x000fc80003f26070 */
[----:B------:R-:W-:Y:S01]  /*05a0*/  SEL R19, R19, 0x2, P1 ;  /* 0x0000000213137807 */ /* 0x000fe20000800000 */
[----:B------:R0:W3:Y:S01]  /*05b0*/  @!UP1 SYNCS.EXCH.64 URZ, [UR6+0x68], UR4 ;  /* 0x00006804063f95b2 */ /* 0x0000e20008000100 */
[----:B------:R-:W-:Y:S01]  /*05c0*/  NOP ;  /* 0x0000000000007918 */ /* 0x000fe20000000000 */
[----:B---34-:R-:W-:Y:S06]  /*05d0*/  BAR.SYNC.DEFER_BLOCKING 0x0 ;  /* 0x0000000000007b1d */ /* 0x018fec0000010000 */
[----:B------:R-:W-:Y:S05]  /*05e0*/  @!P2 BRA `(.L_x_3) ;  /* 0x00000098004ca947 */ /* 0x000fea0003800000 */
[----:B------:R-:W-:-:S13]  /*05f0*/  ISETP.GT.U32.AND P0, PT, R8, 0x1, PT ;  /* 0x000000010800780c */ /* 0x000fda0003f04070 */
[----:B0-----:R-:W-:Y:S05]  /*0600*/  @P0 EXIT ;  /* 0x000000000000094d */ /* 0x001fea0003800000 */
[----:B------:R-:W-:Y:S01]  /*0610*/  ULDC.64 UR4, c[0x0][0x650] ;  /* 0x0001940000047ab9 */ /* 0x000fe20000000a00 */
[----:B------:R-:W-:Y:S01]  /*0620*/  PRMT R0, RZ, 0x7610, R0 ;  /* 0x00007610ff007816 */ /* 0x000fe20000000000 */
[----:B------:R-:W-:Y:S01]  /*0630*/  IMAD.MOV.U32 R90, RZ, RZ, -0x1 ;  /* 0xffffffffff5a7424 */ /* 0x000fe200078e00ff */
[----:B------:R-:W-:Y:S01]  /*0640*/  ISETP.GE.U32.AND P0, PT, R16, UR4, PT ;  /* 0x0000000410007c0c */ /* 0x000fe2000bf06070 */
[----:B------:R-:W-:Y:S02]  /*0650*/  IMAD.MOV.U32 R89, RZ, RZ, -0x1 ;  /* 0xffffffffff597424 */ /* 0x000fe400078e00ff */
[----:B------:R-:W-:Y:S01]  /*0660*/  IMAD.MOV.U32 R88, RZ, RZ, -0x1 ;  /* 0xffffffffff587424 */ /* 0x000fe200078e00ff */
[----:B------:R-:W-:-:S13]  /*0670*/  ISETP.GE.U32.AND.EX P0, PT, R17, UR5, PT, P0 ;  /* 0x0000000511007c0c */ /* 0x000fda000bf06100 */
[----:B------:R-:W-:Y:S05]  /*0680*/  @P0 BRA `(.L_x_4) ;  /* 0x0000000400540947 */ /* 0x000fea0003800000 */
[----:B------:R-:W0:Y:S01]  /*0690*/  LDC.64 R14, c[0x0][0x628] ;  /* 0x00018a00ff0e7b82 */ /* 0x000e220000000a00 */
[----:B------:R-:W-:Y:S02]  /*06a0*/  IMAD.MOV.U32 R6, RZ, RZ, R16 ;  /* 0x000000ffff067224 */ /* 0x000fe400078e0010 */
[----:B------:R-:W-:-:S05]  /*06b0*/  IMAD.MOV.U32 R7, RZ, RZ, R17 ;  /* 0x000000ffff077224 */ /* 0x000fca00078e0011 */
[----:B------:R-:W1:Y:S08]  /*06c0*/  LDC R0, c[0x0][0x630] ;  /* 0x00018c00ff007b82 */ /* 0x000e700000000800 */
[----:B------:R-:W2:Y:S01]  /*06d0*/  LDC.64 R20, c[0x0][0x620] ;  /* 0x00018800ff147b82 */ /* 0x000ea20000000a00 */
[----:B0-----:R-:W-:-:S04]  /*06e0*/  ISETP.NE.U32.AND P0, PT, R14, RZ, PT ;  /* 0x000000ff0e00720c */ /* 0x001fc80003f05070 */
[----:B------:R-:W-:-:S13]  /*06f0*/  ISETP.NE.AND.EX P0, PT, R15, RZ, PT, P0 ;  /* 0x000000ff0f00720c */ /* 0x000fda0003f05300 */
[----:B-12---:R-:W-:Y:S05]  /*0700*/  @!P0 BRA `(.L_x_5) ;  /* 0x0000000000288947 */ /* 0x006fea0003800000 */
[----:B------:R-:W0:Y:S02]  /*0710*/  LDC R11, c[0x0][0x634] ;  /* 0x00018d00ff0b7b82 */ /* 0x000e240000000800 */
[----:B0-----:R-:W-:-:S05]  /*0720*/  IADD3 R11, P0, R16, R11, RZ ;  /* 0x0000000b100b7210 */ /* 0x001fca0007f1e0ff */
[----:B------:R-:W-:-:S04]  /*0730*/  IMAD.X R13, RZ, RZ, R17, P0 ;  /* 0x000000ffff0d7224 */ /* 0x000fc800000e0611 */
[----:B------:R-:W-:-:S04]  /*0740*/  IMAD.WIDE.U32 R6, R13, R14, RZ ;  /* 0x0000000e0d067225 */ /* 0x000fc800078e00ff */
[----:B------:R-:W-:-:S04]  /*0750*/  IMAD.WIDE.U32 R8, P0, R11, R15, R6 ;  /* 0x0000000f0b087225 */ /* 0x000fc80007800006 */
[----:B------:R-:W-:-:S04]  /*0760*/  IMAD.WIDE.U32 R6, R11, R14, RZ ;  /* 0x0000000e0b067225 */ /* 0x000fc800078e00ff */
[----:B------:R-:W-:Y:S01]  /*0770*/  IMAD.X R11, RZ, RZ, RZ, P0 ;  /* 0x000000ffff0b7224 */ /* 0x000fe200000e06ff */
[----:B------:R-:W-:Y:S01]  /*0780*/  IADD3 RZ, P0, R7, R8, RZ ;  /* 0x0000000807ff7210 */ /* 0x000fe20007f1e0ff */
[----:B------:R-:W-:-:S04]  /*0790*/  IMAD.MOV.U32 R10, RZ, RZ, R9 ;  /* 0x000000ffff0a7224 */ /* 0x000fc800078e0009 */
[----:B------:R-:W-:-:S08]  /*07a0*/  IMAD.WIDE.U32.X R6, R13, R15, R10, P0 ;  /* 0x0000000f0d067225 */ /* 0x000fd000000e040a */
.L_x_5:
[-CC-:B------:R-:W-:Y:S01]  /*07b0*/  SHF.R.U64 R88, R6, R0.reuse, R7.reuse ;  /* 0x0000000006587219 */ /* 0x180fe20000001207 */
[----:B------:R-:W0:Y:S01]  /*07c0*/  LDC R10, c[0x0][0x618] ;  /* 0x00018600ff0a7b82 */ /* 0x000e220000000800 */
[----:B------:R-:W-:Y:S01]  /*07d0*/  SHF.R.U32.HI R5, RZ, R0, R7 ;  /* 0x00000000ff057219 */ /* 0x000fe20000011607 */
[----:B------:R-:W-:Y:S01]  /*07e0*/  ULDC UR4, c[0x0][0x150] ;  /* 0x0000540000047ab9 */ /* 0x000fe20000000800 */
[----:B------:R-:W-:Y:S02]  /*07f0*/  IADD3 R9, P0, RZ, -R88, RZ ;  /* 0x80000058ff097210 */ /* 0x000fe40007f1e0ff */
[----:B------:R-:W-:-:S03]  /*0800*/  I2FP.F32.U32 R0, R4 ;  /* 0x0000000400007245 */ /* 0x000fc60000201000 */
[----:B------:R-:W1:Y:S01]  /*0810*/  LDC.64 R26, c[0x0][0x640] ;  /* 0x00019000ff1a7b82 */ /* 0x000e620000000a00 */
[----:B------:R-:W-:Y:S02]  /*0820*/  IMAD.X R11, RZ, RZ, ~R5, P0 ;  /* 0x000000ffff0b7224 */ /* 0x000fe400000e0e05 */
[----:B------:R-:W-:Y:S01]  /*0830*/  FMUL R0, R0, UR4 ;  /* 0x0000000400007c20 */ /* 0x000fe20008400000 */
[----:B------:R-:W-:Y:S01]  /*0840*/  IMAD.WIDE.U32 R6, R9, R20, R16 ;  /* 0x0000001409067225 */ /* 0x000fe200078e0010 */
[----:B------:R-:W-:-:S03]  /*0850*/  ULDC UR4, c[0x0][0x154] ;  /* 0x0000550000047ab9 */ /* 0x000fc60000000800 */
[----:B------:R-:W-:Y:S01]  /*0860*/  IMAD R8, R11, R20, RZ ;  /* 0x000000140b087224 */ /* 0x000fe200078e02ff */
[----:B------:R-:W2:Y:S01]  /*0870*/  LDC R5, c[0x0][0x144] ;  /* 0x00005100ff057b82 */ /* 0x000ea20000000800 */
[----:B------:R-:W3:Y:S02]  /*0880*/  F2I.U32.TRUNC.NTZ R0, R0 ;  /* 0x0000000000007305 */ /* 0x000ee4000020f000 */
[----:B------:R-:W-:-:S04]  /*0890*/  IMAD R9, R9, R21, R8 ;  /* 0x0000001509097224 */ /* 0x000fc800078e0208 */
[----:B------:R-:W-:Y:S01]  /*08a0*/  IMAD.IADD R7, R7, 0x1, R9 ;  /* 0x0000000107077824 */ /* 0x000fe200078e0209 */
[----:B------:R-:W4:Y:S01]  /*08b0*/  LDC R12, c[0x0][0x608] ;  /* 0x00018200ff0c7b82 */ /* 0x000f220000000800 */
[----:B------:R-:W-:-:S03]  /*08c0*/  IMAD.MOV.U32 R9, RZ, RZ, -0x1 ;  /* 0xffffffffff097424 */ /* 0x000fc600078e00ff */
[-CC-:B0-----:R-:W-:Y:S02]  /*08d0*/  SHF.R.U64 R20, R6, R10.reuse, R7.reuse ;  /* 0x0000000a06147219 */ /* 0x181fe40000001207 */
[----:B------:R-:W-:Y:S02]  /*08e0*/  I2FP.F32.U32 R6, R3 ;  /* 0x0000000300067245 */ /* 0x000fe40000201000 */
[----:B------:R-:W0:Y:S01]  /*08f0*/  LDC R24, c[0x0][0x658] ;  /* 0x00019600ff187b82 */ /* 0x000e220000000800 */
[----:B-1----:R-:W-:Y:S01]  /*0900*/  ISETP.NE.U32.AND P0, PT, R26, RZ, PT ;  /* 0x000000ff1a00720c */ /* 0x002fe20003f05070 */
[----:B---3--:R-:W-:Y:S01]  /*0910*/  IMAD.MOV R8, RZ, RZ, -R0 ;  /* 0x000000ffff087224 */ /* 0x008fe200078e0a00 */
[----:B------:R-:W-:Y:S01]  /*0920*/  SHF.R.U32.HI R7, RZ, R10, R7 ;  /* 0x0000000aff077219 */ /* 0x000fe20000011607 */
[----:B------:R-:W-:Y:S01]  /*0930*/  FMUL R6, R6, UR4 ;  /* 0x0000000406067c20 */ /* 0x000fe20008400000 */
[----:B------:R-:W-:-:S03]  /*0940*/  ISETP.NE.AND.EX P0, PT, R27, RZ, PT, P0 ;  /* 0x000000ff1b00720c */ /* 0x000fc60003f05300 */
[----:B------:R-:W1:Y:S01]  /*0950*/  LDC R14, c[0x0][0x148] ;  /* 0x00005200ff0e7b82 */ /* 0x000e620000000800 */
[----:B--2---:R-:W-:-:S07]  /*0960*/  IMAD R0, R5, R8, R4 ;  /* 0x0000000805007224 */ /* 0x004fce00078e0204 */
[----:B------:R-:W2:Y:S01]  /*0970*/  LDC R22, c[0x0][0x600] ;  /* 0x00018000ff167b82 */ /* 0x000ea20000000800 */
[-CC-:B----4-:R-:W-:Y:S02]  /*0980*/  SHF.R.U64 R28, R20, R12.reuse, R7.reuse ;  /* 0x0000000c141c7219 */ /* 0x190fe40000001207 */
[----:B------:R-:W-:Y:S01]  /*0990*/  SHF.R.U32.HI R5, RZ, R12, R7 ;  /* 0x0000000cff057219 */ /* 0x000fe20000011607 */
[----:B------:R-:W-:Y:S01]  /*09a0*/  IMAD.MOV.U32 R7, RZ, RZ, 0x1 ;  /* 0x00000001ff077424 */ /* 0x000fe200078e00ff */
[----:B------:R3:W4:Y:S03]  /*09b0*/  F2I.U32.TRUNC.NTZ R12, R6 ;  /* 0x00000006000c7305 */ /* 0x000726000020f000 */
[----:B------:R-:W1:Y:S01]  /*09c0*/  LDC R15, c[0x0][0x648] ;  /* 0x00019200ff0f7b82 */ /* 0x000e620000000800 */
[-C--:B0-----:R-:W-:Y:S02]  /*09d0*/  SHF.L.U32 R4, R9, R24.reuse, RZ ;  /* 0x0000001809047219 */ /* 0x081fe400000006ff */
[----:B------:R-:W-:-:S02]  /*09e0*/  SHF.R.U64 R30, R28, R24, R5 ;  /* 0x000000181c1e7219 */ /* 0x000fc40000001205 */
[----:B------:R-:W-:Y:S02]  /*09f0*/  LOP3.LUT R11, RZ, R4, RZ, 0x33, !PT ;  /* 0x00000004ff0b7212 */ /* 0x000fe400078e33ff */
[-C--:B------:R-:W-:Y:S01]  /*0a00*/  SHF.R.U32.HI R5, RZ, R24.reuse, R5 ;  /* 0x00000018ff057219 */ /* 0x080fe20000011605 */
[----:B------:R-:W0:Y:S01]  /*0a10*/  LDC R21, c[0x0][0x638] ;  /* 0x00018e00ff157b82 */ /* 0x000e220000000800 */
[----:B------:R-:W-:Y:S01]  /*0a20*/  SHF.L.U32 R10, R7, R24, RZ ;  /* 0x00000018070a7219 */ /* 0x000fe200000006ff */
[----:B------:R-:W-:-:S06]  /*0a30*/  IMAD.MOV.U32 R4, RZ, RZ, R30 ;  /* 0x000000ffff047224 */ /* 0x000fcc00078e001e */
[----:B------:R-:W0:Y:S01]  /*0a40*/  LDC R90, c[0x0][0x610] ;  /* 0x00018400ff5a7b82 */ /* 0x000e220000000800 */
[----:B---34-:R-:W-:Y:S05]  /*0a50*/  @!P0 BRA `(.L_x_6) ;  /* 0x0000000000288947 */ /* 0x018fea0003800000 */
[----:B------:R-:W3:Y:S02]  /*0a60*/  LDC R9, c[0x0][0x64c] ;  /* 0x00019300ff097b82 */ /* 0x000ee40000000800 */
[----:B---3--:R-:W-:-:S05]  /*0a70*/  IADD3 R9, P0, R30, R9, RZ ;  /* 0x000000091e097210 */ /* 0x008fca0007f1e0ff */
        /* <DEDUP_REMOVED lines=8> */
.L_x_6:
[----:B-1----:R-:W-:Y:S01]  /*0b00*/  SHF.R.U64 R4, R4, R15, R5 ;  /* 0x0000000f04047219 */ /* 0x002fe20000001205 */
[----:B--2---:R-:W-:Y:S01]  /*0b10*/  VIADD R5, R22, 0xffffffff ;  /* 0xffffffff16057836 */ /* 0x004fe20000000000 */
[----:B------:R-:W-:Y:S01]  /*0b20*/  LOP3.LUT R11, R28, R11, RZ, 0xc0, !PT ;  /* 0x0000000b1c0b7212 */ /* 0x000fe200078ec0ff */
[----:B------:R-:W-:Y:S02]  /*0b30*/  IMAD.MOV R12, RZ, RZ, -R12 ;  /* 0x000000ffff0c7224 */ /* 0x000fe400078e0a0c */
[----:B------:R-:W-:Y:S01]  /*0b40*/  IMAD.MOV R6, RZ, RZ, -R4 ;  /* 0x000000ffff067224 */ /* 0x000fe200078e0a04 */
[----:B------:R-:W-:Y:S01]  /*0b50*/  LOP3.LUT R5, R20, R5, RZ, 0xc0, !PT ;  /* 0x0000000514057212 */ /* 0x000fe200078ec0ff */
[----:B------:R-:W-:Y:S02]  /*0b60*/  @P3 IMAD R0, R14, R12, R3 ;  /* 0x0000000c0e003224 */ /* 0x000fe400078e0203 */
[----:B------:R-:W-:Y:S02]  /*0b70*/  IMAD R11, R10, R4, R11 ;  /* 0x000000040a0b7224 */ /* 0x000fe400078e020b */
[----:B0-----:R-:W-:-:S02]  /*0b80*/  IMAD R3, R6, R21, R30 ;  /* 0x0000001506037224 */ /* 0x001fc400078e021e */
[----:B------:R-:W-:Y:S02]  /*0b90*/  IMAD R90, R11, R90, R0 ;  /* 0x0000005a0b5a7224 */ /* 0x000fe400078e0200 */
[----:B------:R-:W-:Y:S02]  /*0ba0*/  IMAD R3, R3, R22, R5 ;  /* 0x0000001603037224 */ /* 0x000fe400078e0205 */
[----:B------:R-:W-:-:S03]  /*0bb0*/  IMAD.MOV.U32 R0, RZ, RZ, 0x1 ;  /* 0x00000001ff007424 */ /* 0x000fc600078e00ff */
[----:B------:R-:W-:Y:S02]  /*0bc0*/  SEL R89, R3, R90, !P3 ;  /* 0x0000005a03597207 */ /* 0x000fe40005800000 */
[----:B------:R-:W-:-:S07]  /*0bd0*/  SEL R90, R90, R3, !P3 ;  /* 0x000000035a5a7207 */ /* 0x000fce0005800000 */
.L_x_4:
[----:B------:R-:W-:-:S08]  /*0be0*/  NOP ;  /* 0x0000000000007918 */ /* 0x000fd00000000000 */
[----:B------:R-:W0:Y:S02]  /*0bf0*/  USETMAXREG.TRY_ALLOC.CTAPOOL UP0, 0xe8 ;  /* 0x000000e8000079c8 */ /* 0x000e240008000600 */
[----:B0-----:R-:W-:-:S13]  /*0c00*/  PLOP3.LUT P0, PT, PT, PT, UP0, 0x80, 0x0 ;  /* 0x000000000000781c */ /* 0x001fda0003f0f008 */
[----:B------:R-:W-:Y:S05]  /*0c10*/  @!P0 BRA `(.L_x_4) ;  /* 0xfffffffc00f08947 */ /* 0x000fea000383ffff */
[----:B------:R-:W-:Y:S01]  /*0c20*/  ULDC.64 UR4, c[0x0][0x598] ;  /* 0x0001660000047ab9 */ /* 0x000fe20000000a00 */
[----:B------:R-:W-:Y:S01]  /*0c30*/  ULDC.64 UR36, c[0x0][0x208] ;  /* 0x0000820000247ab9 */ /* 0x000fe20000000a00 */
[----:B------:R-:W-:-:S04]  /*0c40*/  ISETP.NE.U32.AND P0, PT, RZ, UR4, PT ;  /* 0x00000004ff007c0c */ /* 0x000fc8000bf05070 */
[----:B------:R-:W-:-:S13]  /*0c50*/  ISETP.NE.AND.EX P0, PT, RZ, UR5, PT, P0 ;  /* 0x00000005ff007c0c */ /* 0x000fda000bf05300 */
[----:B------:R-:W-:Y:S05]  /*0c60*/  @!P0 BRA `(.L_x_7) ;  /* 0x00000000001c8947 */ /* 0x000fea0003800000 */
[----:B------:R-:W0:Y:S02]  /*0c70*/  LDC.64 R4, c[0x0][0x598] ;  /* 0x00016600ff047b82 */ /* 0x000e240000000a00 */
[----:B0-----:R-:W2:Y:S02]  /*0c80*/  LDG.E.64 R4, desc[UR36][R4.64] ;  /* 0x0000002404047981 */ /* 0x001ea4000c1e1b00 */
[----:B--2---:R-:W-:-:S04]  /*0c90*/  ISETP.NE.U32.AND P0, PT, R4, RZ, PT ;  /* 0x000000ff0400720c */ /* 0x004fc80003f05070 */
[----:B------:R-:W-:-:S13]  /*0ca0*/  ISETP.NE.AND.EX P0, PT, R5, RZ, PT, P0 ;  /* 0x000000ff0500720c */ /* 0x000fda0003f05300 */
[----:B------:R-:W-:Y:S05]  /*0cb0*/  @!P0 BRA `(.L_x_7) ;  /* 0x0000000000088947 */ /* 0x000fea0003800000 */
[----:B------:R0:W5:Y:S01]  /*0cc0*/  LD.E R91, desc[UR36][R4.64] ;  /* 0x00000024045b7980 */ /* 0x000162000c101900 */
[----:B------:R-:W-:Y:S05]  /*0cd0*/  BRA `(.L_x_8) ;  /* 0x0000000000247947 */ /* 0x000fea0003800000 */
.L_x_7:
[----:B------:R-:W-:Y:S02]  /*0ce0*/  ULDC.64 UR4, c[0x0][0x588] ;  /* 0x0001620000047ab9 */ /* 0x000fe40000000a00 */
[----:B------:R-:W-:-:S04]  /*0cf0*/  ISETP.NE.U32.AND P0, PT, RZ, UR4, PT ;  /* 0x00000004ff007c0c */ /* 0x000fc8000bf05070 */
[----:B------:R-:W-:-:S13]  /*0d00*/  ISETP.NE.AND.EX P0, PT, RZ, UR5, PT, P0 ;  /* 0x00000005ff007c0c */ /* 0x000fda000bf05300 */
[----:B------:R-:W-:Y:S05]  /*0d10*/  @!P0 BRA `(.L_x_9) ;  /* 0x00000000000c8947 */ /* 0x000fea0003800000 */
[----:B------:R-:W0:Y:S02]  /*0d20*/  LDC.64 R4, c[0x0][0x588] ;  /* 0x00016200ff047b82 */ /* 0x000e240000000a00 */
[----:B0-----:R1:W5:Y:S01]  /*0d30*/  LDG.E R91, desc[UR36][R4.64] ;  /* 0x00000024045b7981 */ /* 0x001362000c1e1900 */
[----:B------:R-:W-:Y:S05]  /*0d40*/  BRA `(.L_x_8) ;  /* 0x0000000000087947 */ /* 0x000fea0003800000 */
.L_x_9:
[----:B------:R-:W-:Y:S02]  /*0d50*/  ULDC UR4, c[0x0][0x580] ;  /* 0x0001600000047ab9 */ /* 0x000fe40000000800 */
[----:B------:R-:W-:-:S07]  /*0d60*/  IMAD.U32 R91, RZ, RZ, UR4 ;  /* 0x00000004ff5b7e24 */ /* 0x000fce000f8e00ff */
.L_x_8:
[----:B------:R-:W-:Y:S02]  /*0d70*/  ULDC.64 UR4, c[0x0][0x5a0] ;  /* 0x0001680000047ab9 */ /* 0x000fe40000000a00 */
[----:B------:R-:W-:-:S04]  /*0d80*/  ISETP.NE.U32.AND P0, PT, RZ, UR4, PT ;  /* 0x00000004ff007c0c */ /* 0x000fc8000bf05070 */
[----:B------:R-:W-:-:S13]  /*0d90*/  ISETP.NE.AND.EX P0, PT, RZ, UR5, PT, P0 ;  /* 0x00000005ff007c0c */ /* 0x000fda000bf05300 */
[----:B------:R-:W-:Y:S05]  /*0da0*/  @!P0 BRA `(.L_x_10) ;  /* 0x00000000001c8947 */ /* 0x000fea0003800000 */
[----:B01----:R-:W0:Y:S02]  /*0db0*/  LDC.64 R4, c[0x0][0x5a0] ;  /* 0x00016800ff047b82 */ /* 0x003e240000000a00 */
[----:B0-----:R-:W2:Y:S02]  /*0dc0*/  LDG.E.64 R4, desc[UR36][R4.64] ;  /* 0x0000002404047981 */ /* 0x001ea4000c1e1b00 */
[----:B--2---:R-:W-:-:S04]  /*0dd0*/  ISETP.NE.U32.AND P0, PT, R4, RZ, PT ;  /* 0x000000ff0400720c */ /* 0x004fc80003f05070 */
[----:B------:R-:W-:-:S13]  /*0de0*/  ISETP.NE.AND.EX P0, PT, R5, RZ, PT, P0 ;  /* 0x000000ff0500720c */ /* 0x000fda0003f05300 */
[----:B------:R-:W-:Y:S05]  /*0df0*/  @!P0 BRA `(.L_x_10) ;  /* 0x0000000000088947 */ /* 0x000fea0003800000 */
[----:B------:R0:W5:Y:S01]  /*0e00*/  LD.E R92, desc[UR36][R4.64] ;  /* 0x00000024045c7980 */ /* 0x000162000c101900 */
[----:B------:R-:W-:Y:S05]  /*0e10*/  BRA `(.L_x_11) ;  /* 0x0000000000247947 */ /* 0x000fea0003800000 */
.L_x_10:
[----:B------:R-:W-:Y:S02]  /*0e20*/  ULDC.64 UR4, c[0x0][0x590] ;  /* 0x0001640000047ab9 */ /* 0x000fe40000000a00 */
[----:B------:R-:W-:-:S04]  /*0e30*/  ISETP.NE.U32.AND P0, PT, RZ, UR4, PT ;  /* 0x00000004ff007c0c */ /* 0x000fc8000bf05070 */
[----:B------:R-:W-:-:S13]  /*0e40*/  ISETP.NE.AND.EX P0, PT, RZ, UR5, PT, P0 ;  /* 0x00000005ff007c0c */ /* 0x000fda000bf05300 */
[----:B------:R-:W-:Y:S05]  /*0e50*/  @!P0 BRA `(.L_x_12) ;  /* 0x00000000000c8947 */ /* 0x000fea0003800000 */
[----:B------:R-:W2:Y:S02]  /*0e60*/  LDC.64 R92, c[0x0][0x590] ;  /* 0x00016400ff5c7b82 */ /* 0x000ea40000000a00 */
[----:B--2---:R2:W5:Y:S01]  /*0e70*/  LDG.E R92, desc[UR36][R92.64] ;  /* 0x000000245c5c7981 */ /* 0x004562000c1e1900 */
[----:B------:R-:W-:Y:S05]  /*0e80*/  BRA `(.L_x_11) ;  /* 0x0000000000087947 */ /* 0x000fea0003800000 */
.L_x_12:
[----:B------:R-:W-:Y:S02]  /*0e90*/  ULDC UR4, c[0x0][0x584] ;  /* 0x0001610000047ab9 */ /* 0x000fe40000000800 */
[----:B------:R-:W-:-:S07]  /*0ea0*/  IMAD.U32 R92, RZ, RZ, UR4 ;  /* 0x00000004ff5c7e24 */ /* 0x000fce000f8e00ff */
.L_x_11:
[----:B------:R-:W-:-:S13]  /*0eb0*/  LOP3.LUT P0, RZ, R0, 0xff, RZ, 0xc0, !PT ;  /* 0x000000ff00ff7812 */ /* 0x000fda000780c0ff */
[----:B------:R-:W-:Y:S05]  /*0ec0*/  @!P0 EXIT ;  /* 0x000000000000894d */ /* 0x000fea0003800000 */
[----:B------:R-:W-:Y:S01]  /*0ed0*/  ULDC UR4, c[0x0][0x28c] ;  /* 0x0000a30000047ab9 */ /* 0x000fe20000000800 */
[----:B------:R-:W-:Y:S01]  /*0ee0*/  UMOV UR38, URZ ;  /* 0x0000003f00267c82 */ /* 0x000fe20008000000 */
[----:B------:R-:W-:Y:S01]  /*0ef0*/  UIADD3 UR4, UR4, 0x7f, URZ ;  /* 0x0000007f04047890 */ /* 0x000fe2000fffe03f */
[----:B------:R-:W-:-:S03]  /*0f00*/  UMOV UR39, URZ ;  /* 0x0000003f00277c82 */ /* 0x000fc60008000000 */
[----:B------:R-:W-:-:S04]  /*0f10*/  USHF.R.S32.HI UR5, URZ, 0x1f, UR4 ;  /* 0x0000001f3f057899 */ /* 0x000fc80008011404 */
[----:B------:R-:W-:-:S04]  /*0f20*/  ULEA.HI UR5, UR5, UR4, URZ, 0x7 ;  /* 0x0000000405057291 */ /* 0x000fc8000f8f383f */
[----:B------:R-:W-:-:S12]  /*0f30*/  USHF.R.S32.HI UR40, URZ, 0x7, UR5 ;  /* 0x000000073f287899 */ /* 0x000fd80008011405 */
.L_x_173:
[----:B---3--:R-:W3:Y:S01]  /*0f40*/  S2R R3, SR_CgaCtaId ;  /* 0x0000000000037919 */ /* 0x008ee20000008800 */
[----:B------:R-:W-:-:S04]  /*0f50*/  MOV R0, 0x400 ;  /* 0x0000040000007802 */ /* 0x000fc80000000f00 */
[----:B---3--:R-:W-:-:S05]  /*0f60*/  LEA R0, R3, R0, 0x18 ;  /* 0x0000000003007211 */ /* 0x008fca00078ec0ff */
[----:B------:R-:W-:-:S05]  /*0f70*/  VIADD R0, R0, 0x800 ;  /* 0x0000080000007836 */ /* 0x000fca0000000000 */
[----:B------:R-:W-:-:S13]  /*0f80*/  LOP3.LUT P0, RZ, R0, 0x1bf, RZ, 0xc0, !PT ;  /* 0x000001bf00ff7812 */ /* 0x000fda000780c0ff */
[----:B-1--4-:R-:W-:Y:S05]  /*0f90*/  @!P0 BRA `(.L_x_13) ;  /* 0x0000000000408947 */ /* 0x012fea0003800000 */
[----:B------:R-:W-:Y:S01]  /*0fa0*/  MOV R0, 0x0 ;  /* 0x0000000000007802 */ /* 0x000fe20000000f00 */
[----:B------:R-:W-:Y:S01]  /*0fb0*/  ULDC.64 UR4, c[0x4][0x70] ;  /* 0x01001c0000047ab9 */ /* 0x000fe20000000a00 */
[----:B------:R-:W-:Y:S01]  /*0fc0*/  ULDC.64 UR6, c[0x4][0x8] ;  /* 0x0100020000067ab9 */ /* 0x000fe20000000a00 */
[----:B01----:R-:W-:Y:S01]  /*0fd0*/  IMAD.U32 R4, RZ, RZ, UR4 ;  /* 0x00000004ff047e24 */ /* 0x003fe2000f8e00ff */
[----:B------:R0:W1:Y:S01]  /*0fe0*/  LDC.64 R14, c[0x4][R0] ;  /* 0x01000000000e7b82 */ /* 0x0000620000000a00 */
[----:B------:R-:W-:Y:S01]  /*0ff0*/  IMAD.U32 R5, RZ, RZ, UR5 ;  /* 0x00000005ff057e24 */ /* 0x000fe2000f8e00ff */
[----:B------:R-:W-:Y:S01]  /*1000*/  ULDC.64 UR4, c[0x4][0x78] ;  /* 0x01001e0000047ab9 */ /* 0x000fe20000000a00 */
[----:B------:R-:W-:Y:S02]  /*1010*/  IMAD.U32 R10, RZ, RZ, UR6 ;  /* 0x00000006ff0a7e24 */ /* 0x000fe4000f8e00ff */
[----:B------:R-:W-:Y:S02]  /*1020*/  IMAD.U32 R6, RZ, RZ, UR4 ;  /* 0x00000004ff067e24 */ /* 0x000fe4000f8e00ff */
[----:B------:R-:W-:-:S02]  /*1030*/  IMAD.U32 R7, RZ, RZ, UR5 ;  /* 0x00000005ff077e24 */ /* 0x000fc4000f8e00ff */
[----:B------:R-:W-:Y:S02]  /*1040*/  IMAD.U32 R11, RZ, RZ, UR7 ;  /* 0x00000007ff0b7e24 */ /* 0x000fe4000f8e00ff */
[----:B------:R-:W-:Y:S02]  /*1050*/  IMAD.MOV.U32 R8, RZ, RZ, 0x70 ;  /* 0x00000070ff087424 */ /* 0x000fe400078e00ff */
[----:B------:R-:W-:Y:S02]  /*1060*/  IMAD.MOV.U32 R12, RZ, RZ, 0x1 ;  /* 0x00000001ff0c7424 */ /* 0x000fe400078e00ff */
[----:B0-----:R-:W-:-:S07]  /*1070*/  IMAD.MOV.U32 R13, RZ, RZ, RZ ;  /* 0x000000ffff0d7224 */ /* 0x001fce00078e00ff */
[----:B------:R-:W-:-:S07]  /*1080*/  LEPC R20, `(.L_x_13) ;  /* 0x000000001014794e */ /* 0x000fce0000000000 */
[----:B-12--5:R-:W-:Y:S05]  /*1090*/  CALL.ABS.NOINC R14 ;  /* 0x000000000e007343 */ /* 0x026fea0003c00000 */
.L_x_13:
[----:B------:R-:W3:Y:S01]  /*10a0*/  S2R R3, SR_CgaCtaId ;  /* 0x0000000000037919 */ /* 0x000ee20000008800 */
[----:B------:R-:W-:-:S04]  /*10b0*/  MOV R0, 0x400 ;  /* 0x0000040000007802 */ /* 0x000fc80000000f00 */
[----:B---3--:R-:W-:-:S05]  /*10c0*/  LEA R0, R3, R0, 0x18 ;  /* 0x0000000003007211 */ /* 0x008fca00078ec0ff */
[----:B------:R-:W-:-:S05]  /*10d0*/  VIADD R28, R0, 0x28800 ;  /* 0x00028800001c7836 */ /* 0x000fca0000000000 */
[----:B------:R-:W-:-:S13]  /*10e0*/  LOP3.LUT P0, RZ, R28, 0x3ff, RZ, 0xc0, !PT ;  /* 0x000003ff1cff7812 */ /* 0x000fda000780c0ff */
[----:B------:R-:W-:Y:S05]  /*10f0*/  @!P0 BRA `(.L_x_14) ;  /* 0x00000000007c8947 */ /* 0x000fea0003800000 */
        /* <DEDUP_REMOVED lines=16> */
.L_x_15:
[----:B------:R-:W0:Y:S01]  /*1200*/  LDC.64 R22, c[0x4][R22] ;  /* 0x0100000016167b82 */ /* 0x000e220000000a00 */
[----:B------:R-:W-:Y:S01]  /*1210*/  ULDC.64 UR4, c[0x4][0x70] ;  /* 0x01001c0000047ab9 */ /* 0x000fe20000000a00 */
[----:B------:R-:W-:Y:S01]  /*1220*/  ULDC.64 UR6, c[0x4][0x10] ;  /* 0x0100040000067ab9 */ /* 0x000fe20000000a00 */
[----:B------:R-:W-:Y:S02]  /*1230*/  IMAD.U32 R4, RZ, RZ, UR4 ;  /* 0x00000004ff047e24 */ /* 0x000fe4000f8e00ff */
        /* <DEDUP_REMOVED lines=8> */
[----:B------:R-:W-:-:S07]  /*12c0*/  IMAD.MOV.U32 R13, RZ, RZ, RZ ;  /* 0x000000ffff0d7224 */ /* 0x000fce00078e00ff */
[----:B------:R-:W-:-:S07]  /*12d0*/  LEPC R20, `(.L_x_14) ;  /* 0x000000001014794e */ /* 0x000fce0000000000 */
[----:B0-----:R-:W-:Y:S05]  /*12e0*/  CALL.ABS.NOINC R22 ;  /* 0x0000000016007343 */ /* 0x001fea0003c00000 */
.L_x_14:
[----:B------:R-:W-:Y:S01]  /*12f0*/  UMOV UR4, 0xffffffff ;  /* 0xffffffff00047882 */ /* 0x000fe20000000000 */
[----:B------:R-:W-:Y:S02]  /*1300*/  LOP3.LUT R0, R19, 0x1, RZ, 0xfc, !PT ;  /* 0x0000000113007812 */ /* 0x000fe400078efcff */
[----:B------:R-:W-:Y:S02]  /*1310*/  LOP3.LUT R13, R18, 0x80, RZ, 0xc0, !PT ;  /* 0x00000080120d7812 */ /* 0x000fe400078ec0ff */
[----:B------:R-:W-:Y:S02]  /*1320*/  ISETP.NE.AND P0, PT, R0, 0x3, PT ;  /* 0x000000030000780c */ /* 0x000fe40003f05270 */
[----:B------:R-:W-:Y:S01]  /*1330*/  SHF.R.U32.HI R13, RZ, 0x7, R13 ;  /* 0x00000007ff0d7819 */ /* 0x000fe2000001160d */
[----:B------:R-:W-:Y:S10]  /*1340*/  BRA.DIV UR4, `(.L_x_16) ;  /* 0x000000a604a47947 */ /* 0x000ff4000b800000 */
.L_x_202:
[----:B------:R-:W-:Y:S05]  /*1350*/  @!P0 BRA `(.L_x_17) ;  /* 0x0000000000048947 */ /* 0x000fea0003800000 */
[----:B------:R-:W-:Y:S01]  /*1360*/  BPT.TRAP 0x1 ;  /* 0x000000040000795c */ /* 0x000fe20000300000 */
.L_x_17:
[----:B------:R-:W3:Y:S01]  /*1370*/  S2UR UR5, SR_CgaCtaId ;  /* 0x00000000000579c3 */ /* 0x000ee20000008800 */
[----:B------:R-:W-:Y:S01]  /*1380*/  UMOV UR4, 0x400 ;  /* 0x0000040000047882 */ /* 0x000fe20000000000 */
[----:B------:R-:W-:Y:S02]  /*1390*/  IMAD.U32 R3, RZ, RZ, UR38 ;  /* 0x00000026ff037e24 */ /* 0x000fe4000f8e00ff */
[----:B01----:R-:W-:-:S03]  /*13a0*/  IMAD.U32 R5, RZ, RZ, UR39 ;  /* 0x00000027ff057e24 */ /* 0x003fc6000f8e00ff */
[----:B------:R-:W-:Y:S01]  /*13b0*/  SHF.L.U32 R3, R3, 0x1f, RZ ;  /* 0x0000001f03037819 */ /* 0x000fe200000006ff */
[----:B---3--:R-:W-:-:S06]  /*13c0*/  ULEA UR4, UR5, UR4, 0x18 ;  /* 0x0000000405047291 */ /* 0x008fcc000f8ec03f */
[----:B------:R-:W-:-:S04]  /*13d0*/  IMAD.U32 R0, RZ, RZ, UR4 ;  /* 0x00000004ff007e24 */ /* 0x000fc8000f8e00ff */
[----:B------:R-:W-:-:S04]  /*13e0*/  IMAD R4, R5, 0x8, R0 ;  /* 0x0000000805047824 */ /* 0x000fc800078e0200 */
[----:B------:R0:W1:Y:S01]  /*13f0*/  SYNCS.PHASECHK.TRANS64.TRYWAIT P1, [R4+URZ], R3 ;  /* 0x00000003040075a7 */ /* 0x000062000802017f */
[----:B------:R-:W-:Y:S05]  /*1400*/  @!P0 BRA `(.L_x_18) ;  /* 0x0000000000048947 */ /* 0x000fea0003800000 */
[----:B------:R-:W-:Y:S01]  /*1410*/  BPT.TRAP 0x1 ;  /* 0x000000040000795c */ /* 0x000fe20000300000 */
.L_x_18:
[----:B-1----:R-:W-:Y:S05]  /*1420*/  @P1 BRA `(.L_x_19) ;  /* 0x0000000000081947 */ /* 0x002fea0003800000 */
[----:B------:R-:W1:Y:S02]  /*1430*/  SYNCS.PHASECHK.TRANS64.TRYWAIT P1, [R4+URZ], R3 ;  /* 0x00000003040075a7 */ /* 0x000e64000802017f */
[----:B-1----:R-:W-:Y:S05]  /*1440*/  @!P1 BRA `(.L_x_20) ;  /* 0x000000a400809947 */ /* 0x002fea0003800000 */
.L_x_19:
[----:B------:R-:W-:-:S04]  /*1450*/  UIADD3 UR4, UR39, 0x1, URZ ;  /* 0x0000000127047890 */ /* 0x000fc8000fffe03f */
[----:B------:R-:W-:Y:S02]  /*1460*/  UISETP.NE.AND UP0, UPT, UR4, 0x5, UPT ;  /* 0x000000050400788c */ /* 0x000fe4000bf05270 */
[----:B01----:R-:W-:Y:S02]  /*1470*/  IMAD.U32 R3, RZ, RZ, UR4 ;  /* 0x00000004ff037e24 */ /* 0x003fe4000f8e00ff */
[----:B------:R-:W-:Y:S02]  /*1480*/  USEL UR4, URZ, 0x1, UP0 ;  /* 0x000000013f047887 */ /* 0x000fe40008000000 */
[----:B------:R-:W-:Y:S02]  /*1490*/  PLOP3.LUT P1, PT, PT, PT, UP0, 0x80, 0x0 ;  /* 0x000000000000781c */ /* 0x000fe40003f2f008 */
[----:B------:R-:W-:Y:S02]  /*14a0*/  ULOP3.LUT UR4, UR38, UR4, URZ, 0x3c, !UPT ;  /* 0x0000000426047292 */ /* 0x000fe4000f8e3c3f */
[----:B------:R-:W-:-:S04]  /*14b0*/  SEL R3, R3, RZ, P1 ;  /* 0x000000ff03037207 */ /* 0x000fc80000800000 */
[----:B--2---:R-:W-:Y:S01]  /*14c0*/  IMAD.U32 R93, RZ, RZ, UR4 ;  /* 0x00000004ff5d7e24 */ /* 0x004fe2000f8e00ff */
[----:B------:R-:W-:Y:S06]  /*14d0*/  @!P0 BRA `(.L_x_21) ;  /* 0x0000000000048947 */ /* 0x000fec0003800000 */
[----:B------:R-:W-:Y:S01]  /*14e0*/  BPT.TRAP 0x1 ;  /* 0x000000040000795c */ /* 0x000fe20000300000 */
.L_x_21:
[C---:B------:R-:W-:Y:S01]  /*14f0*/  IMAD.SHL.U32 R6, R18.reuse, 0x100, RZ ;  /* 0x0000010012067824 */ /* 0x040fe200078e00ff */
[--C-:B------:R-:W-:Y:S01]  /*1500*/  SHF.R.U32.HI R5, RZ, 0x2, R18.reuse ;  /* 0x00000002ff057819 */ /* 0x100fe20000011612 */
[----:B------:R-:W-:Y:S01]  /*1510*/  IMAD.U32 R22, RZ, RZ, UR40 ;  /* 0x00000028ff167e24 */ /* 0x000fe2000f8e00ff */
[----:B------:R-:W-:Y:S02]  /*1520*/  LOP3.LUT R4, R18, 0x2, RZ, 0xc0, !PT ;  /* 0x0000000212047812 */ /* 0x000fe400078ec0ff */
[----:B------:R-:W-:Y:S02]  /*1530*/  LOP3.LUT R5, R5, 0x7, RZ, 0xc0, !PT ;  /* 0x0000000705057812 */ /* 0x000fe400078ec0ff */
[----:B------:R-:W-:Y:S02]  /*1540*/  SHF.R.U32.HI R7, RZ, 0x1, R18 ;  /* 0x00000001ff077819 */ /* 0x000fe40000011612 */
[----:B------:R-:W-:Y:S02]  /*1550*/  LOP3.LUT R6, R6, 0x100, RZ, 0xc0, !PT ;  /* 0x0000010006067812 */ /* 0x000fe400078ec0ff */
[----:B------:R-:W-:Y:S01]  /*1560*/  PRMT R4, R4, 0x2104, R5 ;  /* 0x0000210404047816 */ /* 0x000fe20000000005 */
[----:B------:R-:W-:Y:S01]  /*1570*/  IMAD.SHL.U32 R5, R18, 0x40, RZ ;  /* 0x0000004012057824 */ /* 0x000fe200078e00ff */
[----:B------:R-:W-:Y:S01]  /*1580*/  LOP3.LUT R6, R6, 0x30, R7, 0xf8, !PT ;  /* 0x0000003006067812 */ /* 0x000fe200078ef807 */
[C---:B------:R-:W-:Y:S01]  /*1590*/  IMAD.SHL.U32 R7, R18.reuse, 0x20, RZ ;  /* 0x0000002012077824 */ /* 0x040fe200078e00ff */
[----:B------:R-:W-:-:S02]  /*15a0*/  LOP3.LUT P1, RZ, R18, 0x20, RZ, 0xc0, !PT ;  /* 0x0000002012ff7812 */ /* 0x000fc4000782c0ff */
[----:B------:R-:W-:Y:S01]  /*15b0*/  LOP3.LUT R5, R4, 0x2000, R5, 0xf8, !PT ;  /* 0x0000200004057812 */ /* 0x000fe200078ef805 */
[----:B------:R-:W-:Y:S01]  /*15c0*/  IMAD.U32 R4, RZ, RZ, UR39 ;  /* 0x00000027ff047e24 */ /* 0x000fe2000f8e00ff */
[----:B------:R-:W-:Y:S02]  /*15d0*/  LOP3.LUT R6, R6, 0x20, R7, 0x78, !PT ;  /* 0x0000002006067812 */ /* 0x000fe400078e7807 */
[----:B------:R-:W-:Y:S02]  /*15e0*/  SHF.L.U32 R7, R93, 0x1f, RZ ;  /* 0x0000001f5d077819 */ /* 0x000fe400000006ff */
[----:B------:R-:W-:Y:S01]  /*15f0*/  ISETP.NE.AND P2, PT, R22, 0x1, PT ;  /* 0x000000011600780c */ /* 0x000fe20003f45270 */
[----:B------:R-:W-:Y:S02]  /*1600*/  IMAD.IADD R5, R5, 0x1, R6 ;  /* 0x0000000105057824 */ /* 0x000fe400078e0206 */
[----:B------:R-:W-:Y:S02]  /*1610*/  IMAD R6, R3, 0x8, R0 ;  /* 0x0000000803067824 */ /* 0x000fe400078e0200 */
[----:B------:R-:W-:-:S02]  /*1620*/  IMAD R9, R4, 0x8000, R5 ;  /* 0x0000800004097824 */ /* 0x000fc400078e0205 */
[----:B------:R-:W-:Y:S02]  /*1630*/  IMAD.MOV.U32 R4, RZ, RZ, 0x90 ;  /* 0x00000090ff047424 */ /* 0x000fe400078e00ff */
[----:B------:R-:W-:-:S03]  /*1640*/  IMAD.IADD R9, R0, 0x1, R9 ;  /* 0x0000000100097824 */ /* 0x000fc600078e0209 */
[----:B------:R-:W-:Y:S01]  /*1650*/  SEL R4, R4, 0x70, !P1 ;  /* 0x0000007004047807 */ /* 0x000fe20004800000 */
[----:B------:R0:W1:Y:S01]  /*1660*/  SYNCS.PHASECHK.TRANS64.TRYWAIT P1, [R6+URZ], R7 ;  /* 0x00000007060075a7 */ /* 0x000062000802017f */
[----:B------:R0:W2:Y:S05]  /*1670*/  LDS.U8 R12, [R9+0x808] ;  /* 0x00080800090c7984 */ /* 0x0000aa0000000000 */
[----:B------:R-:W-:Y:S05]  /*1680*/  WARPSYNC.ALL ;  /* 0x0000000000007948 */ /* 0x000fea0003800000 */
[----:B------:R-:W-:Y:S01]  /*1690*/  IMAD.IADD R8, R9, 0x1, R4 ;  /* 0x0000000109087824 */ /* 0x000fe200078e0204 */
[----:B------:R-:W2:Y:S04]  /*16a0*/  LDS.U8 R15, [R9+0x848] ;  /* 0x00084800090f7984 */ /* 0x000ea80000000000 */
[----:B------:R-:W-:Y:S04]  /*16b0*/  LDS.U8 R20, [R9+0xc08] ;  /* 0x000c080009147984 */ /* 0x000fe80000000000 */
[----:B------:R-:W3:Y:S04]  /*16c0*/  LDS.U8 R27, [R9+0xc48] ;  /* 0x000c4800091b7984 */ /* 0x000ee80000000000 */
[----:B------:R-:W-:Y:S04]  /*16d0*/  LDS.U8 R14, [R9+0xc00] ;  /* 0x000c0000090e7984 */ /* 0x000fe80000000000 */
[----:B------:R-:W4:Y:S04]  /*16e0*/  LDS.U8 R23, [R9+0xc40] ;  /* 0x000c400009177984 */ /* 0x000f280000000000 */
[----:B------:R-:W0:Y:S04]  /*16f0*/  LDS.U8 R21, [R8+0x808] ;  /* 0x0008080008157984 */ /* 0x000e280000000000 */
[----:B------:R-:W1:Y:S04]  /*1700*/  LDS.U8 R29, [R8+0xc08] ;  /* 0x000c0800081d7984 */ /* 0x000e680000000000 */
[----:B------:R-:W-:Y:S04]  /*1710*/  LDS.U8 R10, [R9+0x800] ;  /* 0x00080000090a7984 */ /* 0x000fe80000000000 */
[----:B------:R-:W1:Y:S04]  /*1720*/  LDS.U8 R11, [R9+0x840] ;  /* 0x00084000090b7984 */ /* 0x000e680000000000 */
[----:B------:R-:W1:Y:S04]  /*1730*/  LDS.U8 R13, [R8+0x800] ;  /* 0x00080000080d7984 */ /* 0x000e680000000000 */
[----:B------:R-:W1:Y:S01]  /*1740*/  LDS.U8 R25, [R8+0xc00] ;  /* 0x000c000008197984 */ /* 0x000e620000000000 */
[----:B--2---:R-:W-:-:S03]  /*1750*/  PRMT R12, R15, 0x7604, R12 ;  /* 0x000076040f0c7816 */ /* 0x004fc6000000000c */
[----:B------:R-:W-:Y:S01]  /*1760*/  LDS.U8 R15, [R9+0x4800] ;  /* 0x00480000090f7984 */ /* 0x000fe20000000000 */
[----:B---3--:R-:W-:-:S03]  /*1770*/  PRMT R20, R27, 0x7604, R20 ;  /* 0x000076041b147816 */ /* 0x008fc60000000014 */
[----:B------:R-:W2:Y:S04]  /*1780*/  LDS.U8 R22, [R9+0x4840] ;  /* 0x0048400009167984 */ /* 0x000ea80000000000 */
[----:B------:R-:W-:Y:S01]  /*1790*/  LDS.U8 R26, [R9+0x4848] ;  /* 0x00484800091a7984 */ /* 0x000fe20000000000 */
[----:B----4-:R-:W-:-:S03]  /*17a0*/  PRMT R14, R23, 0x7604, R14 ;  /* 0x00007604170e7816 */ /* 0x010fc6000000000e */
[----:B------:R-:W-:Y:S01]  /*17b0*/  LDS.U8 R34, [R9+0x4c40] ;  /* 0x004c400009227984 */ /* 0x000fe20000000000 */
[----:B0-----:R-:W-:-:S03]  /*17c0*/  PRMT R12, R21, 0x7054, R12 ;  /* 0x00007054150c7816 */ /* 0x001fc6000000000c */
[----:B------:R-:W0:Y:S01]  /*17d0*/  LDS.U8 R23, [R9+0x4c00] ;  /* 0x004c000009177984 */ /* 0x000e220000000000 */
[----:B-1----:R-:W-:-:S03]  /*17e0*/  PRMT R20, R29, 0x7054, R20 ;  /* 0x000070541d147816 */ /* 0x002fc60000000014 */
[----:B------:R-:W1:Y:S04]  /*17f0*/  LDS.U8 R21, [R9+0x4808] ;  /* 0x0048080009157984 */ /* 0x000e680000000000 */
[----:B------:R-:W-:Y:S01]  /*1800*/  LDS.U8 R29, [R9+0x4c08] ;  /* 0x004c0800091d7984 */ /* 0x000fe20000000000 */
[----:B------:R-:W-:-:S03]  /*1810*/  PRMT R10, R11, 0x7604, R10 ;  /* 0x000076040b0a7816 */ /* 0x000fc6000000000a */
[----:B------:R-:W3:Y:S01]  /*1820*/  LDS.U8 R38, [R9+0x4c48] ;  /* 0x004c480009267984 */ /* 0x000ee20000000000 */
[----:B------:R-:W-:-:S03]  /*1830*/  PRMT R10, R13, 0x7054, R10 ;  /* 0x000070540d0a7816 */ /* 0x000fc6000000000a */
[----:B------:R-:W-:Y:S01]  /*1840*/  LDS.U8 R31, [R9+0x1000] ;  /* 0x00100000091f7984 */ /* 0x000fe20000000000 */
[----:B------:R-:W-:-:S03]  /*1850*/  PRMT R14, R25, 0x7054, R14 ;  /* 0x00007054190e7816 */ /* 0x000fc6000000000e */
[----:B------:R-:W4:Y:S04]  /*1860*/  LDS.U8 R44, [R9+0x1040] ;  /* 0x00104000092c7984 */ /* 0x000f280000000000 */
[----:B------:R-:W-:Y:S04]  /*1870*/  LDS.U8 R33, [R9+0x1008] ;  /* 0x0010080009217984 */ /* 0x000fe80000000000 */
[----:B------:R-:W4:Y:S01]  /*1880*/  LDS.U8 R48, [R9+0x1048] ;  /* 0x0010480009307984 */ /* 0x000f220000000000 */
[----:B--2---:R-:W-:-:S03]  /*1890*/  PRMT R15, R22, 0x7604, R15 ;  /* 0x00007604160f7816 */ /* 0x004fc6000000000f */
[----:B------:R-:W-:Y:S04]  /*18a0*/  LDS.U8 R35, [R9+0x1400] ;  /* 0x0014000009237984 */ /* 0x000fe80000000000 */
[----:B------:R-:W2:Y:S04]  /*18b0*/  LDS.U8 R54, [R9+0x1440] ;  /* 0x0014400009367984 */ /* 0x000ea80000000000 */
[----:B------:R-:W-:Y:S01]  /*18c0*/  LDS.U8 R37, [R9+0x1408] ;  /* 0x0014080009257984 */ /* 0x000fe20000000000 */
[----:B0-----:R-:W-:-:S03]  /*18d0*/  PRMT R23, R34, 0x7604, R23 ;  /* 0x0000760422177816 */ /* 0x001fc60000000017 */
[----:B------:R-:W0:Y:S01]  /*18e0*/  LDS.U8 R58, [R9+0x1448] ;  /* 0x00144800093a7984 */ /* 0x000e220000000000 */
[----:B-1----:R-:W-:-:S03]  /*18f0*/  PRMT R21, R26, 0x7604, R21 ;  /* 0x000076041a157816 */ /* 0x002fc60000000015 */
[----:B------:R-:W-:Y:S04]  /*1900*/  LDS.U8 R39, [R9+0x5000] ;  /* 0x0050000009277984 */ /* 0x000fe80000000000 */
[----:B------:R-:W1:Y:S01]  /*1910*/  LDS.U8 R64, [R9+0x5040] ;  /* 0x0050400009407984 */ /* 0x000e620000000000 */
[----:B---3--:R-:W-:-:S03]  /*1920*/  PRMT R29, R38, 0x7604, R29 ;  /* 0x00007604261d7816 */ /* 0x008fc6000000001d */
[----:B------:R-:W-:Y:S04]  /*1930*/  LDS.U8 R41, [R9+0x5008] ;  /* 0x0050080009297984 */ /* 0x000fe80000000000 */
[----:B------:R-:W3:Y:S01]  /*1940*/  LDS.U8 R68, [R9+0x5048] ;  /* 0x0050480009447984 */ /* 0x000ee20000000000 */
[----:B----4-:R-:W-:-:S03]  /*1950*/  PRMT R31, R44, 0x7604, R31 ;  /* 0x000076042c1f7816 */ /* 0x010fc6000000001f */
[----:B------:R-:W-:Y:S04]  /*1960*/  LDS.U8 R43, [R9+0x5400] ;  /* 0x00540000092b7984 */ /* 0x000fe80000000000 */
[----:B------:R-:W4:Y:S01]  /*1970*/  LDS.U8 R74, [R9+0x5440] ;  /* 0x00544000094a7984 */ /* 0x000f220000000000 */
[----:B------:R-:W-:-:S03]  /*1980*/  PRMT R33, R48, 0x7604, R33 ;  /* 0x0000760430217816 */ /* 0x000fc60000000021 */
[----:B------:R-:W-:Y:S04]  /*1990*/  LDS.U8 R45, [R9+0x5408] ;  /* 0x00540800092d7984 */ /* 0x000fe80000000000 */
[----:B------:R-:W4:Y:S01]  /*19a0*/  LDS.U8 R78, [R9+0x5448] ;  /* 0x00544800094e7984 */ /* 0x000f220000000000 */
[----:B--2---:R-:W-:-:S03]  /*19b0*/  PRMT R35, R54, 0x7604, R35 ;  /* 0x0000760436237816 */ /* 0x004fc60000000023 */
[----:B------:R-:W2:Y:S04]  /*19c0*/  LDS.U8 R24, [R8+0x4800] ;  /* 0x0048000008187984 */ /* 0x000ea80000000000 */
[----:B------:R-:W2:Y:S01]  /*19d0*/  LDS.U8 R30, [R8+0x4808] ;  /* 0x00480800081e7984 */ /* 0x000ea20000000000 */
[----:B0-----:R-:W-:-:S03]  /*19e0*/  PRMT R37, R58, 0x7604, R37 ;  /* 0x000076043a257816 */ /* 0x001fc60000000025 */
[----:B------:R-:W0:Y:S04]  /*19f0*/  LDS.U8 R36, [R8+0x4c00] ;  /* 0x004c000008247984 */ /* 0x000e280000000000 */
[----:B------:R-:W0:Y:S01]  /*1a00*/  LDS.U8 R40, [R8+0x4c08] ;  /* 0x004c080008287984 */ /* 0x000e220000000000 */
[----:B-1----:R-:W-:-:S03]  /*1a10*/  PRMT R39, R64, 0x7604, R39 ;  /* 0x0000760440277816 */ /* 0x002fc60000000027 */
[----:B------:R-:W1:Y:S04]  /*1a20*/  LDS.U8 R46, [R8+0x1000] ;  /* 0x00100000082e7984 */ /* 0x000e680000000000 */
[----:B------:R-:W1:Y:S01]  /*1a30*/  LDS.U8 R50, [R8+0x1008] ;  /* 0x0010080008327984 */ /* 0x000e620000000000 */
[----:B---3--:R-:W-:-:S03]  /*1a40*/  PRMT R41, R68, 0x7604, R41 ;  /* 0x0000760444297816 */ /* 0x008fc60000000029 */
[----:B------:R-:W3:Y:S04]  /*1a50*/  LDS.U8 R56, [R8+0x1400] ;  /* 0x0014000008387984 */ /* 0x000ee80000000000 */
[----:B------:R-:W3:Y:S01]  /*1a60*/  LDS.U8 R60, [R8+0x1408] ;  /* 0x00140800083c7984 */ /* 0x000ee20000000000 */
[----:B----4-:R-:W-:-:S03]  /*1a70*/  PRMT R43, R74, 0x7604, R43 ;  /* 0x000076044a2b7816 */ /* 0x010fc6000000002b */
[----:B------:R-:W4:Y:S04]  /*1a80*/  LDS.U8 R66, [R8+0x5000] ;  /* 0x0050000008427984 */ /* 0x000f280000000000 */
[----:B------:R-:W4:Y:S01]  /*1a90*/  LDS.U8 R70, [R8+0x5008] ;  /* 0x0050080008467984 */ /* 0x000f220000000000 */
[----:B------:R-:W-:-:S03]  /*1aa0*/  PRMT R45, R78, 0x7604, R45 ;  /* 0x000076044e2d7816 */ /* 0x000fc6000000002d */
[----:B------:R-:W4:Y:S01]  /*1ab0*/  LDS.U8 R76, [R8+0x5400] ;  /* 0x00540000084c7984 */ /* 0x000f220000000000 */
[----:B--2---:R-:W-:-:S03]  /*1ac0*/  PRMT R15, R24, 0x7054, R15 ;  /* 0x00007054180f7816 */ /* 0x004fc6000000000f */
[----:B------:R-:W2:Y:S01]  /*1ad0*/  LDS.U8 R80, [R8+0x5408] ;  /* 0x0054080008507984 */ /* 0x000ea20000000000 */
[----:B------:R-:W-:-:S03]  /*1ae0*/  PRMT R21, R30, 0x7054, R21 ;  /* 0x000070541e157816 */ /* 0x000fc60000000015 */
[----:B------:R-:W2:Y:S01]  /*1af0*/  LDS.U8 R11, [R8+0x840] ;  /* 0x00084000080b7984 */ /* 0x000ea20000000000 */
[----:B0-----:R-:W-:-:S03]  /*1b00*/  PRMT R23, R36, 0x7054, R23 ;  /* 0x0000705424177816 */ /* 0x001fc60000000017 */
[----:B------:R-:W0:Y:S01]  /*1b10*/  LDS.U8 R25, [R8+0x848] ;  /* 0x0008480008197984 */ /* 0x000e220000000000 */
[----:B------:R-:W-:-:S03]  /*1b20*/  PRMT R29, R40, 0x7054, R29 ;  /* 0x00007054281d7816 */ /* 0x000fc6000000001d */
[----:B------:R-:W0:Y:S01]  /*1b30*/  LDS.U8 R13, [R8+0xc40] ;  /* 0x000c4000080d7984 */ /* 0x000e220000000000 */
[----:B-1----:R-:W-:-:S03]  /*1b40*/  PRMT R31, R46, 0x7054, R31 ;  /* 0x000070542e1f7816 */ /* 0x002fc6000000001f */
[----:B------:R-:W1:Y:S01]  /*1b50*/  LDS.U8 R27, [R8+0xc48] ;  /* 0x000c4800081b7984 */ /* 0x000e620000000000 */
[----:B------:R-:W-:-:S03]  /*1b60*/  PRMT R33, R50, 0x7054, R33 ;  /* 0x0000705432217816 */ /* 0x000fc60000000021 */
[----:B------:R-:W1:Y:S01]  /*1b70*/  LDS.U8 R96, [R8+0x4840] ;  /* 0x0048400008607984 */ /* 0x000e620000000000 */
[----:B---3--:R-:W-:-:S03]  /*1b80*/  PRMT R35, R56, 0x7054, R35 ;  /* 0x0000705438237816 */ /* 0x008fc60000000023 */
[----:B------:R-:W3:Y:S01]  /*1b90*/  LDS.U8 R32, [R8+0x4848] ;  /* 0x0048480008207984 */ /* 0x000ee20000000000 */
[----:B------:R-:W-:-:S03]  /*1ba0*/  PRMT R37, R60, 0x7054, R37 ;  /* 0x000070543c257816 */ /* 0x000fc60000000025 */
[----:B------:R-:W3:Y:S01]  /*1bb0*/  LDS.U8 R98, [R8+0x4c40] ;  /* 0x004c400008627984 */ /* 0x000ee20000000000 */
[----:B----4-:R-:W-:-:S03]  /*1bc0*/  PRMT R39, R66, 0x7054, R39 ;  /* 0x0000705442277816 */ /* 0x010fc60000000027 */
[----:B------:R-:W4:Y:S01]  /*1bd0*/  LDS.U8 R42, [R8+0x4c48] ;  /* 0x004c4800082a7984 */ /* 0x000f220000000000 */
[----:B------:R-:W-:-:S03]  /*1be0*/  PRMT R41, R70, 0x7054, R41 ;  /* 0x0000705446297816 */ /* 0x000fc60000000029 */
        /* <DEDUP_REMOVED lines=15> */
[----:B---3--:R-:W-:Y:S02]  /*1ce0*/  PRMT R97, R32, 0x654, R21 ;  /* 0x0000065420617816 */ /* 0x008fe40000000015 */
[----:B------:R-:W-:Y:S02]  /*1cf0*/  PRMT R98, R98, 0x654, R23 ;  /* 0x0000065462627816 */ /* 0x000fe40000000017 */
[----:B----4-:R-:W-:Y:S02]  /*1d00*/  PRMT R99, R42, 0x654, R29 ;  /* 0x000006542a637816 */ /* 0x010fe4000000001d */
[----:B------:R-:W-:Y:S02]  /*1d10*/  PRMT R100, R100, 0x654, R31 ;  /* 0x0000065464647816 */ /* 0x000fe4000000001f */
[----:B------:R-:W-:Y:S02]  /*1d20*/  PRMT R101, R52, 0x654, R33 ;  /* 0x0000065434657816 */ /* 0x000fe40000000021 */
[----:B--2---:R-:W-:-:S02]  /*1d30*/  PRMT R102, R102, 0x654, R35 ;  /* 0x0000065466667816 */ /* 0x004fc40000000023 */
[----:B------:R-:W-:Y:S02]  /*1d40*/  PRMT R103, R62, 0x654, R37 ;  /* 0x000006543e677816 */ /* 0x000fe40000000025 */
[----:B0-----:R-:W-:Y:S02]  /*1d50*/  PRMT R104, R104, 0x654, R39 ;  /* 0x0000065468687816 */ /* 0x001fe40000000027 */
[----:B------:R-:W-:Y:S02]  /*1d60*/  PRMT R105, R72, 0x654, R41 ;  /* 0x0000065448697816 */ /* 0x000fe40000000029 */
[----:B-1----:R-:W-:Y:S02]  /*1d70*/  PRMT R106, R106, 0x654, R43 ;  /* 0x000006546a6a7816 */ /* 0x002fe4000000002b */
[----:B------:R-:W-:Y:S02]  /*1d80*/  PRMT R107, R82, 0x654, R45 ;  /* 0x00000654526b7816 */ /* 0x000fe4000000002d */
[----:B------:R-:W-:Y:S01]  /*1d90*/  R2UR UR4, R28 ;  /* 0x000000001c0472ca */ /* 0x000fe200000e0000 */
[----:B------:R-:W-:Y:S01]  /*1da0*/  WARPGROUP.ARRIVE ;  /* 0x00000000000079c5 */ /* 0x000fe20000000000 */
[----:B------:R-:W-:-:S11]  /*1db0*/  UMOV UR7, 0x40000040 ;  /* 0x4000004000077882 */ /* 0x000fd60000000000 */
[----:B------:R-:W-:-:S04]  /*1dc0*/  USHF.R.U32.HI UR4, URZ, 0x4, UR4 ;  /* 0x000000043f047899 */ /* 0x000fc80008011604 */
[----:B------:R-:W-:-:S04]  /*1dd0*/  ULOP3.LUT UR4, UR4, 0x3fff, URZ, 0xc0, !UPT ;  /* 0x00003fff04047892 */ /* 0x000fc8000f8ec03f */
[----:B------:R-:W-:-:S04]  /*1de0*/  ULOP3.LUT UR5, UR4, 0x10000, URZ, 0xfc, !UPT ;  /* 0x0001000004057892 */ /* 0x000fc8000f8efc3f */
[----:B------:R-:W-:-:S07]  /*1df0*/  ULEA UR4, UR39, UR5, 0x9 ;  /* 0x0000000527047291 */ /* 0x000fce000f8e483f */
[----:B------:R-:W-:Y:S02]  /*1e00*/  UMOV UR6, UR4 ;  /* 0x0000000400067c82 */ /* 0x000fe40008000000 */
[----:B------:R-:W-:Y:S03]  /*1e10*/  QGMMA.64x64x32.F32.E4M3.E4M3 R56, R24, gdesc[UR4], RZ, !UPT, gsb0 ;  /* 0x00e0000418387df3 */ /* 0x000fe6000c0008ff */
[----:B------:R-:W-:Y:S02]  /*1e20*/  WARPGROUP.DEPBAR.LE gsb0, 0x0 ;  /* 0x00008000000079c5 */ /* 0x000fe40000010000 */
[----:B------:R-:W-:-:S06]  /*1e30*/  WARPGROUP.ARRIVE ;  /* 0x00000000000079c5 */ /* 0x000fcc0000000000 */
[----:B------:R-:W-:Y:S01]  /*1e40*/  QGMMA.64x64x32.F32.E4M3.E4M3 R24, R96, gdesc[UR4], RZ, !UPT, gsb0 ;  /* 0x00e0000460187df3 */ /* 0x000fe2000c0008ff */
[----:B------:R-:W-:Y:S01]  /*1e50*/  UIADD3 UR6, UR4, 0x2, URZ ;  /* 0x0000000204067890 */ /* 0x000fe2000fffe03f */
[----:B------:R-:W-:Y:S01]  /*1e60*/  UMOV UR7, 0x40000040 ;  /* 0x4000004000077882 */ /* 0x000fe20000000000 */
[----:B------:R-:W-:Y:S02]  /*1e70*/  WARPGROUP.DEPBAR.LE gsb0, 0x0 ;  /* 0x00008000000079c5 */ /* 0x000fe40000010000 */
[----:B------:R-:W-:-:S06]  /*1e80*/  WARPGROUP.ARRIVE ;  /* 0x00000000000079c5 */ /* 0x000fcc0000000000 */
[----:B------:R-:W-:Y:S03]  /*1e90*/  QGMMA.64x64x32.F32.E4M3.E4M3 R56, R100, gdesc[UR4], R56, gsb0 ;  /* 0x00e0000464387df3 */ /* 0x000fe60008000838 */
[----:B------:R-:W-:Y:S02]  /*1ea0*/  WARPGROUP.DEPBAR.LE gsb0, 0x0 ;  /* 0x00008000000079c5 */ /* 0x000fe40000010000 */
[----:B------:R-:W-:Y:S04]  /*1eb0*/  LDS.U8 R10, [R9+0x1800] ;  /* 0x00180000090a7984 */ /* 0x000fe80000000000 */
[----:B------:R-:W0:Y:S01]  /*1ec0*/  LDS.U8 R11, [R9+0x1840] ;  /* 0x00184000090b7984 */ /* 0x000e220000000000 */
[----:B------:R-:W-:-:S06]  /*1ed0*/  WARPGROUP.ARRIVE ;  /* 0x00000000000079c5 */ /* 0x000fcc0000000000 */
[----:B------:R-:W-:Y:S01]  /*1ee0*/  QGMMA.64x64x32.F32.E4M3.E4M3 R24, R104, gdesc[UR4], R24, gsb0 ;  /* 0x00e0000468187df3 */ /* 0x000fe20008000818 */
[----:B------:R-:W-:Y:S01]  /*1ef0*/  UIADD3 UR6, UR4, 0x4, URZ ;  /* 0x0000000404067890 */ /* 0x000fe2000fffe03f */
[----:B------:R-:W-:Y:S01]  /*1f00*/  UMOV UR7, 0x40000040 ;  /* 0x4000004000077882 */ /* 0x000fe20000000000 */
[----:B------:R-:W-:Y:S01]  /*1f10*/  UIADD3 UR4, UR4, 0x6, URZ ;  /* 0x0000000604047890 */ /* 0x000fe2000fffe03f */
[----:B0-----:R-:W-:Y:S01]  /*1f20*/  PRMT R10, R11, 0x7604, R10 ;  /* 0x000076040b0a7816 */ /* 0x001fe2000000000a */
[----:B------:R-:W-:Y:S02]  /*1f30*/  WARPGROUP.DEPBAR.LE gsb0, 0x0 ;  /* 0x00008000000079c5 */ /* 0x000fe40000010000 */
[----:B------:R-:W-:Y:S04]  /*1f40*/  LDS.U8 R12, [R9+0x1808] ;  /* 0x00180800090c7984 */ /* 0x000fe80000000000 */
[----:B------:R-:W0:Y:S04]  /*1f50*/  LDS.U8 R21, [R9+0x1848] ;  /* 0x0018480009157984 */ /* 0x000e280000000000 */
[----:B------:R-:W-:Y:S04]  /*1f60*/  LDS.U8 R14, [R9+0x1c00] ;  /* 0x001c0000090e7984 */ /* 0x000fe80000000000 */
[----:B------:R-:W1:Y:S04]  /*1f70*/  LDS.U8 R95, [R9+0x1c40] ;  /* 0x001c4000095f7984 */ /* 0x000e680000000000 */
[----:B------:R-:W-:Y:S04]  /*1f80*/  LDS.U8 R20, [R9+0x1c08] ;  /* 0x001c080009147984 */ /* 0x000fe80000000000 */
[----:B------:R-:W2:Y:S04]  /*1f90*/  LDS.U8 R103, [R9+0x1c48] ;  /* 0x001c480009677984 */ /* 0x000ea80000000000 */
[----:B------:R-:W3:Y:S04]  /*1fa0*/  LDS.U8 R13, [R8+0x1800] ;  /* 0x00180000080d7984 */ /* 0x000ee80000000000 */
[----:B------:R-:W4:Y:S04]  /*1fb0*/  LDS.U8 R23, [R8+0x1808] ;  /* 0x0018080008177984 */ /* 0x000f280000000000 */
[----:B------:R-:W4:Y:S04]  /*1fc0*/  LDS.U8 R99, [R8+0x1c00] ;  /* 0x001c000008637984 */ /* 0x000f280000000000 */
[----:B------:R-:W4:Y:S04]  /*1fd0*/  LDS.U8 R105, [R8+0x1c08] ;  /* 0x001c080008697984 */ /* 0x000f280000000000 */
[----:B------:R-:W4:Y:S04]  /*1fe0*/  LDS.U8 R15, [R8+0x1840] ;  /* 0x00184000080f7984 */ /* 0x000f280000000000 */
[----:B------:R-:W4:Y:S01]  /*1ff0*/  LDS.U8 R97, [R8+0x1848] ;  /* 0x0018480008617984 */ /* 0x000f220000000000 */
[----:B0-----:R-:W-:-:S03]  /*2000*/  PRMT R12, R21, 0x7604, R12 ;  /* 0x00007604150c7816 */ /* 0x001fc6000000000c */
[----:B------:R-:W0:Y:S04]  /*2010*/  LDS.U8 R101, [R8+0x1c40] ;  /* 0x001c400008657984 */ /* 0x000e280000000000 */
[----:B------:R-:W0:Y:S01]  /*2020*/  LDS.U8 R107, [R8+0x1c48] ;  /* 0x001c4800086b7984 */ /* 0x000e220000000000 */
[----:B-1----:R-:W-:-:S03]  /*2030*/  PRMT R14, R95, 0x7604, R14 ;  /* 0x000076045f0e7816 */ /* 0x002fc6000000000e */
[----:B------:R-:W-:Y:S01]  /*2040*/  LDS.U8 R22, [R9+0x5800] ;  /* 0x0058000009167984 */ /* 0x000fe20000000000 */
[----:B--2---:R-:W-:-:S03]  /*2050*/  PRMT R20, R103, 0x7604, R20 ;  /* 0x0000760467147816 */ /* 0x004fc60000000014 */
[----:B------:R-:W1:Y:S01]  /*2060*/  LDS.U8 R109, [R9+0x5840] ;  /* 0x00584000096d7984 */ /* 0x000e620000000000 */
[----:B---3--:R-:W-:-:S03]  /*2070*/  PRMT R10, R13, 0x7054, R10 ;  /* 0x000070540d0a7816 */ /* 0x008fc6000000000a */
[----:B------:R-:W-:Y:S01]  /*2080*/  LDS.U8 R94, [R9+0x5808] ;  /* 0x00580800095e7984 */ /* 0x000fe20000000000 */
[----:B----4-:R-:W-:-:S03]  /*2090*/  PRMT R12, R23, 0x7054, R12 ;  /* 0x00007054170c7816 */ /* 0x010fc6000000000c */
[----:B------:R-:W2:Y:S01]  /*20a0*/  LDS.U8 R115, [R9+0x5848] ;  /* 0x0058480009737984 */ /* 0x000ea20000000000 */
[----:B------:R-:W-:-:S03]  /*20b0*/  PRMT R14, R99, 0x7054, R14 ;  /* 0x00007054630e7816 */ /* 0x000fc6000000000e */
[----:B------:R-:W-:Y:S01]  /*20c0*/  LDS.U8 R100, [R9+0x5c00] ;  /* 0x005c000009647984 */ /* 0x000fe20000000000 */
[----:B------:R-:W-:-:S03]  /*20d0*/  PRMT R20, R105, 0x7054, R20 ;  /* 0x0000705469147816 */ /* 0x000fc60000000014 */
[----:B------:R-:W3:Y:S01]  /*20e0*/  LDS.U8 R121, [R9+0x5c40] ;  /* 0x005c400009797984 */ /* 0x000ee20000000000 */
[----:B------:R-:W-:-:S03]  /*20f0*/  PRMT R96, R15, 0x654, R10 ;  /* 0x000006540f607816 */ /* 0x000fc6000000000a */
[----:B------:R-:W-:Y:S01]  /*2100*/  LDS.U8 R104, [R9+0x5c08] ;  /* 0x005c080009687984 */ /* 0x000fe20000000000 */
[----:B------:R-:W-:-:S03]  /*2110*/  PRMT R97, R97, 0x654, R12 ;  /* 0x0000065461617816 */ /* 0x000fc6000000000c */
[----:B------:R-:W4:Y:S01]  /*2120*/  LDS.U8 R125, [R9+0x5c48] ;  /* 0x005c4800097d7984 */ /* 0x000f220000000000 */
[----:B0-----:R-:W-:-:S03]  /*2130*/  PRMT R98, R101, 0x654, R14 ;  /* 0x0000065465627816 */ /* 0x001fc6000000000e */
[----:B------:R-:W0:Y:S01]  /*2140*/  LDS.U8 R111, [R8+0x5800] ;  /* 0x00580000086f7984 */ /* 0x000e220000000000 */
[----:B------:R-:W-:-:S03]  /*2150*/  PRMT R99, R107, 0x654, R20 ;  /* 0x000006546b637816 */ /* 0x000fc60000000014 */
[----:B------:R-:W0:Y:S04]  /*2160*/  LDS.U8 R117, [R8+0x5808] ;  /* 0x0058080008757984 */ /* 0x000e280000000000 */
[----:B------:R-:W0:Y:S04]  /*2170*/  LDS.U8 R123, [R8+0x5c00] ;  /* 0x005c0000087b7984 */ /* 0x000e280000000000 */
[----:B------:R-:W0:Y:S01]  /*2180*/  LDS.U8 R127, [R8+0x5c08] ;  /* 0x005c0800087f7984 */ /* 0x000e220000000000 */
[----:B-1----:R-:W-:-:S03]  /*2190*/  PRMT R22, R109, 0x7604, R22 ;  /* 0x000076046d167816 */ /* 0x002fc60000000016 */
[----:B------:R-:W1:Y:S04]  /*21a0*/  LDS.U8 R113, [R8+0x5840] ;  /* 0x0058400008717984 */ /* 0x000e680000000000 */
[----:B------:R-:W1:Y:S01]  /*21b0*/  LDS.U8 R119, [R8+0x5848] ;  /* 0x0058480008777984 */ /* 0x000e620000000000 */
[----:B--2---:R-:W-:-:S03]  /*21c0*/  PRMT R94, R115, 0x7604, R94 ;  /* 0x00007604735e7816 */ /* 0x004fc6000000005e */
[----:B------:R-:W2:Y:S04]  /*21d0*/  LDS.U8 R102, [R8+0x5c40] ;  /* 0x005c400008667984 */ /* 0x000ea80000000000 */
[----:B------:R-:W2:Y:S01]  /*21e0*/  LDS.U8 R129, [R8+0x5c48] ;  /* 0x005c480008817984 */ /* 0x000ea20000000000 */
[----:B------:R-:W-:Y:S01]  /*21f0*/  WARPGROUP.ARRIVE ;  /* 0x00000000000079c5 */ /* 0x000fe20000000000 */
[----:B---3--:R-:W-:-:S05]  /*2200*/  PRMT R100, R121, 0x7604, R100 ;  /* 0x0000760479647816 */ /* 0x008fca0000000064 */
[----:B------:R-:W-:Y:S01]  /*2210*/  QGMMA.64x64x32.F32.E4M3.E4M3 R56, R96, gdesc[UR4], R56, gsb0 ;  /* 0x00e0000460387df3 */ /* 0x000fe20008000838 */
[----:B----4-:R-:W-:Y:S02]  /*2220*/  PRMT R104, R125, 0x7604, R104 ;  /* 0x000076047d687816 */ /* 0x010fe40000000068 */
[----:B0-----:R-:W-:Y:S02]  /*2230*/  PRMT R22, R111, 0x7054, R22 ;  /* 0x000070546f167816 */ /* 0x001fe40000000016 */
[----:B------:R-:W-:Y:S02]  /*2240*/  PRMT R94, R117, 0x7054, R94 ;  /* 0x00007054755e7816 */ /* 0x000fe4000000005e */
[----:B------:R-:W-:Y:S02]  /*2250*/  PRMT R123, R123, 0x7054, R100 ;  /* 0x000070547b7b7816 */ /* 0x000fe40000000064 */
[----:B------:R-:W-:Y:S02]  /*2260*/  PRMT R104, R127, 0x7054, R104 ;  /* 0x000070547f687816 */ /* 0x000fe40000000068 */
[----:B-1----:R-:W-:-:S02]  /*2270*/  PRMT R100, R113, 0x654, R22 ;  /* 0x0000065471647816 */ /* 0x002fc40000000016 */
[----:B------:R-:W-:Y:S02]  /*2280*/  PRMT R101, R119, 0x654, R94 ;  /* 0x0000065477657816 */ /* 0x000fe4000000005e */
[----:B--2---:R-:W-:Y:S02]  /*2290*/  PRMT R102, R102, 0x654, R123 ;  /* 0x0000065466667816 */ /* 0x004fe4000000007b */
[----:B------:R-:W-:Y:S01]  /*22a0*/  PRMT R103, R129, 0x654, R104 ;  /* 0x0000065481677816 */ /* 0x000fe20000000068 */
[----:B------:R-:W-:Y:S02]  /*22b0*/  WARPGROUP.DEPBAR.LE gsb0, 0x0 ;  /* 0x00008000000079c5 */ /* 0x000fe40000010000 */
[----:B------:R-:W-:Y:S04]  /*22c0*/  LDS.U8 R10, [R9+0x2000] ;  /* 0x00200000090a7984 */ /* 0x000fe80000000000 */
[----:B------:R-:W0:Y:S01]  /*22d0*/  LDS.U8 R11, [R9+0x2040] ;  /* 0x00204000090b7984 */ /* 0x000e220000000000 */
[----:B------:R-:W-:-:S06]  /*22e0*/  WARPGROUP.ARRIVE ;  /* 0x00000000000079c5 */ /* 0x000fcc0000000000 */
[----:B------:R-:W-:Y:S01]  /*22f0*/  QGMMA.64x64x32.F32.E4M3.E4M3 R24, R100, gdesc[UR4], R24, gsb0 ;  /* 0x00e0000464187df3 */ /* 0x000fe20008000818 */
[----:B------:R-:W-:Y:S01]  /*2300*/  UMOV UR6, UR4 ;  /* 0x0000000400067c82 */ /* 0x000fe20008000000 */
[----:B------:R-:W-:Y:S01]  /*2310*/  UMOV UR7, 0x40000040 ;  /* 0x4000004000077882 */ /* 0x000fe20000000000 */
        /* <DEDUP_REMOVED lines=57> */
[----:B------:R-:W-:-:S03]  /*26b0*/  WARPGROUP.DEPBAR.LE gsb0, 0x0 ;  /* 0x00008000000079c5 */ /* 0x000fc60000010000 */
[----:B------:R-:W-:-:S06]  /*26c0*/  WARPGROUP.ARRIVE ;  /* 0x00000000000079c5 */ /* 0x000fcc0000000000 */
[----:B------:R-:W-:Y:S03]  /*26d0*/  QGMMA.64x64x32.F32.E4M3.E4M3 R24, R108, gdesc[UR4], R24, gsb0 ;  /* 0x00e000046c187df3 */ /* 0x000fe60008000818 */
[----:B------:R-:W-:Y:S02]  /*26e0*/  WARPGROUP.DEPBAR.LE gsb0, 0x0 ;  /* 0x00008000000079c5 */ /* 0x000fe40000010000 */
[----:B------:R-:W-:Y:S05]  /*26f0*/  @!P2 BRA `(.L_x_22) ;  /* 0x000000240078a947 */ /* 0x000fea0003800000 */
[----:B------:R-:W-:Y:S05]  /*2700*/  @!P0 BRA `(.L_x_23) ;  /* 0x0000000000048947 */ /* 0x000fea0003800000 */
[----:B------:R-:W-:Y:S01]  /*2710*/  BPT.TRAP 0x1 ;  /* 0x000000040000795c */ /* 0x000fe20000300000 */
.L_x_23:
[----:B------:R-:W-:-:S05]  /*2720*/  IMAD.SHL.U32 R112, R3, 0x8000, RZ ;  /* 0x0000800003707824 */ /* 0x000fca00078e00ff */
[----:B------:R-:W-:-:S05]  /*2730*/  IADD3 R9, R0, R112, R5 ;  /* 0x0000007000097210 */ /* 0x000fca0007ffe005 */
[----:B------:R-:W-:Y:S01]  /*2740*/  IMAD.IADD R98, R4, 0x1, R9 ;  /* 0x0000000104627824 */ /* 0x000fe200078e0209 */
[----:B------:R-:W-:Y:S06]  /*2750*/  @P1 BRA `(.L_x_24) ;  /* 0x0000000000081947 */ /* 0x000fec0003800000 */
[----:B------:R-:W0:Y:S02]  /*2760*/  SYNCS.PHASECHK.TRANS64.TRYWAIT P1, [R6+URZ], R7 ;  /* 0x00000007060075a7 */ /* 0x000e24000802017f */
[----:B0-----:R-:W-:Y:S05]  /*2770*/  @!P1 BRA `(.L_x_25) ;  /* 0x0000009000c89947 */ /* 0x001fea0003800000 */
.L_x_24:
[----:B0-----:R-:W-:Y:S01]  /*2780*/  LDS.U8 R6, [R9+0x800] ;  /* 0x0008000009067984 */ /* 0x001fe20000000000 */
[----:B------:R-:W0:Y:S03]  /*2790*/  LDC R100, c[0x0][0x28c] ;  /* 0x0000a300ff647b82 */ /* 0x000e260000000800 */
[----:B------:R-:W1:Y:S04]  /*27a0*/  LDS.U8 R7, [R9+0x840] ;  /* 0x0008400009077984 */ /* 0x000e680000000000 */
[----:B------:R-:W-:Y:S04]  /*27b0*/  LDS.U8 R8, [R9+0x808] ;  /* 0x0008080009087984 */ /* 0x000fe80000000000 */
[----:B------:R-:W2:Y:S04]  /*27c0*/  LDS.U8 R15, [R9+0x848] ;  /* 0x00084800090f7984 */ /* 0x000ea80000000000 */
[----:B------:R-:W-:Y:S04]  /*27d0*/  LDS.U8 R10, [R9+0xc00] ;  /* 0x000c0000090a7984 */ /* 0x000fe80000000000 */
[----:B------:R-:W3:Y:S04]  /*27e0*/  LDS.U8 R23, [R9+0xc40] ;  /* 0x000c400009177984 */ /* 0x000ee80000000000 */
[----:B------:R-:W-:Y:S01]  /*27f0*/  LDS.U8 R12, [R9+0xc08] ;  /* 0x000c0800090c7984 */ /* 0x000fe20000000000 */
[----:B0-----:R-:W-:-:S03]  /*2800*/  ISETP.GE.AND P1, PT, R100, 0x101, PT ;  /* 0x000001016400780c */ /* 0x001fc60003f26270 */
[----:B------:R-:W0:Y:S04]  /*2810*/  LDS.U8 R99, [R9+0xc48] ;  /* 0x000c480009637984 */ /* 0x000e280000000000 */
[----:B------:R-:W-:Y:S04]  /*2820*/  LDS.U8 R20, [R9+0x4800] ;  /* 0x0048000009147984 */ /* 0x000fe80000000000 */
[----:B------:R-:W4:Y:S04]  /*2830*/  LDS.U8 R105, [R9+0x4840] ;  /* 0x0048400009697984 */ /* 0x000f280000000000 */
[----:B------:R-:W-:Y:S04]  /*2840*/  LDS.U8 R22, [R9+0x4808] ;  /* 0x0048080009167984 */ /* 0x000fe80000000000 */
[----:B------:R-:W4:Y:S01]  /*2850*/  LDS.U8 R111, [R9+0x4848] ;  /* 0x00484800096f7984 */ /* 0x000f220000000000 */
[----:B-1----:R-:W-:Y:S01]  /*2860*/  PRMT R6, R7, 0x7604, R6 ;  /* 0x0000760407067816 */ /* 0x002fe20000000006 */
[----:B------:R-:W-:-:S02]  /*2870*/  IMAD.U32 R7, RZ, RZ, UR39 ;  /* 0x00000027ff077e24 */ /* 0x000fc4000f8e00ff */
[----:B------:R-:W-:Y:S04]  /*2880*/  LDS.U8 R94, [R9+0x4c00] ;  /* 0x004c0000095e7984 */ /* 0x000fe80000000000 */
[----:B------:R-:W1:Y:S01]  /*2890*/  LDS.U8 R117, [R9+0x4c40] ;  /* 0x004c400009757984 */ /* 0x000e620000000000 */
[----:B--2---:R-:W-:-:S03]  /*28a0*/  PRMT R8, R15, 0x7604, R8 ;  /* 0x000076040f087816 */ /* 0x004fc60000000008 */
[----:B------:R-:W-:Y:S04]  /*28b0*/  LDS.U8 R96, [R9+0x4c08] ;  /* 0x004c080009607984 */ /* 0x000fe80000000000 */
[----:B------:R-:W2:Y:S01]  /*28c0*/  LDS.U8 R121, [R9+0x4c48] ;  /* 0x004c480009797984 */ /* 0x000ea20000000000 */
[----:B---3--:R-:W-:-:S03]  /*28d0*/  PRMT R10, R23, 0x7604, R10 ;  /* 0x00007604170a7816 */ /* 0x008fc6000000000a */
[----:B------:R-:W3:Y:S04]  /*28e0*/  LDS.U8 R11, [R98+0x800] ;  /* 0x00080000620b7984 */ /* 0x000ee80000000000 */
[----:B------:R-:W3:Y:S01]  /*28f0*/  LDS.U8 R21, [R98+0x808] ;  /* 0x0008080062157984 */ /* 0x000ee20000000000 */
[----:B0-----:R-:W-:-:S03]  /*2900*/  PRMT R12, R99, 0x7604, R12 ;  /* 0x00007604630c7816 */ /* 0x001fc6000000000c */
[----:B------:R-:W0:Y:S04]  /*2910*/  LDS.U8 R95, [R98+0xc00] ;  /* 0x000c0000625f7984 */ /* 0x000e280000000000 */
[----:B------:R-:W0:Y:S01]  /*2920*/  LDS.U8 R103, [R98+0xc08] ;  /* 0x000c080062677984 */ /* 0x000e220000000000 */
[----:B----4-:R-:W-:-:S03]  /*2930*/  PRMT R20, R105, 0x7604, R20 ;  /* 0x0000760469147816 */ /* 0x010fc60000000014 */
[----:B------:R-:W4:Y:S04]  /*2940*/  LDS.U8 R107, [R98+0x4800] ;  /* 0x00480000626b7984 */ /* 0x000f280000000000 */
[----:B------:R-:W4:Y:S01]  /*2950*/  LDS.U8 R113, [R98+0x4808] ;  /* 0x0048080062717984 */ /* 0x000f220000000000 */
[----:B------:R-:W-:-:S03]  /*2960*/  PRMT R22, R111, 0x7604, R22 ;  /* 0x000076046f167816 */ /* 0x000fc60000000016 */
[----:B------:R-:W4:Y:S04]  /*2970*/  LDS.U8 R119, [R98+0x4c00] ;  /* 0x004c000062777984 */ /* 0x000f280000000000 */
[----:B------:R-:W4:Y:S01]  /*2980*/  LDS.U8 R123, [R98+0x4c08] ;  /* 0x004c0800627b7984 */ /* 0x000f220000000000 */
[----:B-1----:R-:W-:-:S03]  /*2990*/  PRMT R94, R117, 0x7604, R94 ;  /* 0x00007604755e7816 */ /* 0x002fc6000000005e */
[----:B------:R-:W1:Y:S04]  /*29a0*/  LDS.U8 R13, [R98+0x840] ;  /* 0x00084000620d7984 */ /* 0x000e680000000000 */
[----:B------:R-:W1:Y:S01]  /*29b0*/  LDS.U8 R101, [R98+0x848] ;  /* 0x0008480062657984 */ /* 0x000e620000000000 */
[----:B--2---:R-:W-:-:S03]  /*29c0*/  PRMT R96, R121, 0x7604, R96 ;  /* 0x0000760479607816 */ /* 0x004fc60000000060 */
[----:B------:R-:W2:Y:S01]  /*29d0*/  LDS.U8 R97, [R98+0xc40] ;  /* 0x000c400062617984 */ /* 0x000ea20000000000 */
[----:B---3--:R-:W-:-:S03]  /*29e0*/  PRMT R6, R11, 0x7054, R6 ;  /* 0x000070540b067816 */ /* 0x008fc60000000006 */
[----:B------:R-:W3:Y:S01]  /*29f0*/  LDS.U8 R14, [R98+0xc48] ;  /* 0x000c4800620e7984 */ /* 0x000ee20000000000 */
[----:B------:R-:W-:-:S03]  /*2a00*/  PRMT R8, R21, 0x7054, R8 ;  /* 0x0000705415087816 */ /* 0x000fc60000000008 */
[----:B------:R-:W3:Y:S01]  /*2a10*/  LDS.U8 R109, [R98+0x4840] ;  /* 0x00484000626d7984 */ /* 0x000ee20000000000 */
[----:B0-----:R-:W-:-:S03]  /*2a20*/  PRMT R10, R95, 0x7054, R10 ;  /* 0x000070545f0a7816 */ /* 0x001fc6000000000a */
[----:B------:R-:W0:Y:S01]  /*2a30*/  LDS.U8 R115, [R98+0x4848] ;  /* 0x0048480062737984 */ /* 0x000e220000000000 */
[----:B------:R-:W-:-:S03]  /*2a40*/  PRMT R103, R103, 0x7054, R12 ;  /* 0x0000705467677816 */ /* 0x000fc6000000000c */
[----:B------:R-:W0:Y:S01]  /*2a50*/  LDS.U8 R9, [R98+0x4c40] ;  /* 0x004c400062097984 */ /* 0x000e220000000000 */
[----:B----4-:R-:W-:-:S03]  /*2a60*/  PRMT R20, R107, 0x7054, R20 ;  /* 0x000070546b147816 */ /* 0x010fc60000000014 */
[----:B------:R-:W4:Y:S01]  /*2a70*/  LDS.U8 R125, [R98+0x4c48] ;  /* 0x004c4800627d7984 */ /* 0x000f220000000000 */
[----:B------:R-:W-:Y:S02]  /*2a80*/  PRMT R22, R113, 0x7054, R22 ;  /* 0x0000705471167816 */ /* 0x000fe40000000016 */
[----:B------:R-:W-:Y:S02]  /*2a90*/  PRMT R94, R119, 0x7054, R94 ;  /* 0x00007054775e7816 */ /* 0x000fe4000000005e */
[----:B------:R-:W-:Y:S02]  /*2aa0*/  PRMT R96, R123, 0x7054, R96 ;  /* 0x000070547b607816 */ /* 0x000fe40000000060 */
[----:B-1----:R-:W-:Y:S02]  /*2ab0*/  PRMT R100, R13, 0x654, R6 ;  /* 0x000006540d647816 */ /* 0x002fe40000000006 */
[----:B------:R-:W-:Y:S02]  /*2ac0*/  PRMT R101, R101, 0x654, R8 ;  /* 0x0000065465657816 */ /* 0x000fe40000000008 */
[----:B--2---:R-:W-:-:S02]  /*2ad0*/  PRMT R102, R97, 0x654, R10 ;  /* 0x0000065461667816 */ /* 0x004fc4000000000a */
[----:B---3--:R-:W-:Y:S02]  /*2ae0*/  PRMT R103, R14, 0x654, R103 ;  /* 0x000006540e677816 */ /* 0x008fe40000000067 */
[----:B------:R-:W-:Y:S02]  /*2af0*/  PRMT R104, R109, 0x654, R20 ;  /* 0x000006546d687816 */ /* 0x000fe40000000014 */
[----:B0-----:R-:W-:Y:S02]  /*2b00*/  PRMT R105, R115, 0x654, R22 ;  /* 0x0000065473697816 */ /* 0x001fe40000000016 */
[----:B------:R-:W-:Y:S02]  /*2b10*/  PRMT R106, R9, 0x654, R94 ;  /* 0x00000654096a7816 */ /* 0x000fe4000000005e */
[----:B----4-:R-:W-:Y:S01]  /*2b20*/  PRMT R107, R125, 0x654, R96 ;  /* 0x000006547d6b7816 */ /* 0x010fe20000000060 */
[----:B------:R-:W-:Y:S06]  /*2b30*/  @!P1 BRA `(.L_x_26) ;  /* 0x0000001000dc9947 */ /* 0x000fec0003800000 */
[----:B------:R-:W-:Y:S01]  /*2b40*/  R2UR UR7, R3 ;  /* 0x00000000030772ca */ /* 0x000fe200000e0000 */
[----:B------:R-:W-:Y:S01]  /*2b50*/  UIADD3 UR4, UR40, -0x1, URZ ;  /* 0xffffffff28047890 */ /* 0x000fe2000fffe03f */
[----:B------:R-:W-:-:S05]  /*2b60*/  IMAD.U32 R7, RZ, RZ, UR39 ;  /* 0x00000027ff077e24 */ /* 0x000fca000f8e00ff */
[----:B------:R-:W-:-:S08]  /*2b70*/  IMAD.U32 R6, RZ, RZ, UR4 ;  /* 0x00000004ff067e24 */ /* 0x000fd0000f8e00ff */
.L_x_34:
[----:B------:R-:W-:-:S04]  /*2b80*/  UIADD3 UR4, UR7, 0x1, URZ ;  /* 0x0000000107047890 */ /* 0x000fc8000fffe03f */
[----:B------:R-:W-:-:S04]  /*2b90*/  UISETP.NE.AND UP0, UPT, UR4, 0x5, UPT ;  /* 0x000000050400788c */ /* 0x000fc8000bf05270 */
[----:B------:R-:W-:Y:S02]  /*2ba0*/  USEL UR6, URZ, 0x1, UP0 ;  /* 0x000000013f067887 */ /* 0x000fe40008000000 */
[----:B------:R-:W-:-:S04]  /*2bb0*/  USEL UR4, UR4, URZ, UP0 ;  /* 0x0000003f04047287 */ /* 0x000fc80008000000 */
[----:B------:R-:W-:Y:S02]  /*2bc0*/  LOP3.LUT R93, R93, UR6, RZ, 0x3c, !PT ;  /* 0x000000065d5d7c12 */ /* 0x000fe4000f8e3cff */
[----:B------:R-:W-:Y:S01]  /*2bd0*/  IMAD.U32 R3, RZ, RZ, UR4 ;  /* 0x00000004ff037e24 */ /* 0x000fe2000f8e00ff */
[----:B------:R-:W-:Y:S06]  /*2be0*/  @!P0 BRA `(.L_x_27) ;  /* 0x0000000000048947 */ /* 0x000fec0003800000 */
[----:B------:R-:W-:Y:S01]  /*2bf0*/  BPT.TRAP 0x1 ;  /* 0x000000040000795c */ /* 0x000fe20000300000 */
.L_x_27:
[----:B------:R-:W0:Y:S01]  /*2c00*/  S2UR UR6, SR_CgaCtaId ;  /* 0x00000000000679c3 */ /* 0x000e220000008800 */
[----:B------:R-:W-:Y:S01]  /*2c10*/  UMOV UR4, 0x400 ;  /* 0x0000040000047882 */ /* 0x000fe20000000000 */
[----:B------:R-:W-:Y:S01]  /*2c20*/  SHF.L.U32 R8, R93, 0x1f, RZ ;  /* 0x0000001f5d087819 */ /* 0x000fe200000006ff */
[----:B------:R-:W-:-:S04]  /*2c30*/  IMAD.U32 R10, RZ, RZ, UR7 ;  /* 0x00000007ff0a7e24 */ /* 0x000fc8000f8e00ff */
[----:B------:R-:W-:Y:S01]  /*2c40*/  IMAD R11, R10, 0x8000, R5 ;  /* 0x000080000a0b7824 */ /* 0x000fe200078e0205 */
[----:B0-----:R-:W-:Y:S02]  /*2c50*/  ULEA UR4, UR6, UR4, 0x18 ;  /* 0x0000000406047291 */ /* 0x001fe4000f8ec03f */
[----:B------:R-:W-:-:S03]  /*2c60*/  ULEA UR6, UR7, UR5, 0x9 ;  /* 0x0000000507067291 */ /* 0x000fc6000f8e483f */
[----:B------:R-:W-:Y:S01]  /*2c70*/  UMOV UR7, 0x40000040 ;  /* 0x4000004000077882 */ /* 0x000fe20000000000 */
[----:B------:R-:W-:Y:S01]  /*2c80*/  IMAD.U32 R0, RZ, RZ, UR4 ;  /* 0x00000004ff007e24 */ /* 0x000fe2000f8e00ff */
[----:B------:R-:W-:Y:S01]  /*2c90*/  UMOV UR11, UR7 ;  /* 0x00000007000b7c82 */ /* 0x000fe20008000000 */
[----:B------:R-:W-:Y:S02]  /*2ca0*/  UIADD3 UR4, UR6, 0x2, URZ ;  /* 0x0000000206047890 */ /* 0x000fe4000fffe03f */
[----:B------:R-:W-:Y:S01]  /*2cb0*/  IMAD R9, R3, 0x8, R0 ;  /* 0x0000000803097824 */ /* 0x000fe200078e0200 */
[----:B------:R-:W-:Y:S01]  /*2cc0*/  UMOV UR10, UR6 ;  /* 0x00000006000a7c82 */ /* 0x000fe20008000000 */
[----:B------:R-:W-:Y:S02]  /*2cd0*/  IMAD.IADD R109, R0, 0x1, R11 ;  /* 0x00000001006d7824 */ /* 0x000fe400078e020b */
[----:B------:R0:W1:Y:S01]  /*2ce0*/  SYNCS.PHASECHK.TRANS64.TRYWAIT P1, [R9+URZ], R8 ;  /* 0x00000008090075a7 */ /* 0x000062000802017f */
[----:B------:R-:W-:Y:S01]  /*2cf0*/  WARPGROUP.ARRIVE ;  /* 0x00000000000079c5 */ /* 0x000fe20000000000 */
[----:B------:R-:W-:-:S05]  /*2d00*/  IMAD.IADD R10, R4, 0x1, R109 ;  /* 0x00000001040a7824 */ /* 0x000fca00078e026d */
[----:B------:R-:W-:Y:S03]  /*2d10*/  QGMMA.64x64x32.F32.E4M3.E4M3 R56, R100, gdesc[UR4], R56, gsb0 ;  /* 0x00e0000464387df3 */ /* 0x000fe60008000838 */
[----:B------:R-:W-:Y:S02]  /*2d20*/  WARPGROUP.DEPBAR.LE gsb0, 0x0 ;  /* 0x00008000000079c5 */ /* 0x000fe40000010000 */
[----:B------:R-:W-:Y:S01]  /*2d30*/  LDS.U8 R11, [R109+0x1000] ;  /* 0x001000006d0b7984 */ /* 0x000fe20000000000 */
[----:B------:R-:W-:-:S06]  /*2d40*/  WARPGROUP.ARRIVE ;  /* 0x00000000000079c5 */ /* 0x000fcc0000000000 */
[----:B------:R-:W-:Y:S01]  /*2d50*/  QGMMA.64x64x32.F32.E4M3.E4M3 R24, R104, gdesc[UR8], R24, gsb0 ;  /* 0x00e0000868187df3 */ /* 0x000fe20008000818 */
[----:B------:R-:W-:Y:S01]  /*2d60*/  UMOV UR10, UR4 ;  /* 0x00000004000a7c82 */ /* 0x000fe20008000000 */
[----:B------:R-:W-:Y:S01]  /*2d70*/  UMOV UR11, 0x40000040 ;  /* 0x40000040000b7882 */ /* 0x000fe20000000000 */
[----:B------:R-:W-:Y:S02]  /*2d80*/  WARPGROUP.DEPBAR.LE gsb0, 0x0 ;  /* 0x00008000000079c5 */ /* 0x000fe40000010000 */
[----:B------:R-:W2:Y:S04]  /*2d90*/  LDS.U8 R12, [R109+0x1040] ;  /* 0x001040006d0c7984 */ /* 0x000ea80000000000 */
[----:B------:R-:W-:Y:S04]  /*2da0*/  LDS.U8 R13, [R109+0x1008] ;  /* 0x001008006d0d7984 */ /* 0x000fe80000000000 */
[----:B------:R-:W3:Y:S04]  /*2db0*/  LDS.U8 R20, [R109+0x1048] ;  /* 0x001048006d147984 */ /* 0x000ee80000000000 */
[----:B------:R-:W-:Y:S04]  /*2dc0*/  LDS.U8 R15, [R109+0x1400] ;  /* 0x001400006d0f7984 */ /* 0x000fe80000000000 */
[----:B------:R-:W4:Y:S04]  /*2dd0*/  LDS.U8 R96, [R109+0x1440] ;  /* 0x001440006d607984 */ /* 0x000f280000000000 */
[----:B------:R-:W-:Y:S04]  /*2de0*/  LDS.U8 R21, [R109+0x1408] ;  /* 0x001408006d157984 */ /* 0x000fe80000000000 */
[----:B------:R-:W0:Y:S04]  /*2df0*/  LDS.U8 R104, [R109+0x1448] ;  /* 0x001448006d687984 */ /* 0x000e280000000000 */
[----:B------:R-:W1:Y:S04]  /*2e00*/  LDS.U8 R14, [R10+0x1000] ;  /* 0x001000000a0e7984 */ /* 0x000e680000000000 */
[----:B------:R-:W1:Y:S04]  /*2e10*/  LDS.U8 R22, [R10+0x1008] ;  /* 0x001008000a167984 */ /* 0x000e680000000000 */
[----:B------:R-:W1:Y:S04]  /*2e20*/  LDS.U8 R98, [R10+0x1400] ;  /* 0x001400000a627984 */ /* 0x000e680000000000 */
[----:B------:R-:W1:Y:S01]  /*2e30*/  LDS.U8 R106, [R10+0x1408] ;  /* 0x001408000a6a7984 */ /* 0x000e620000000000 */
[----:B--2---:R-:W-:-:S03]  /*2e40*/  PRMT R11, R12, 0x7604, R11 ;  /* 0x000076040c0b7816 */ /* 0x004fc6000000000b */
[----:B------:R-:W2:Y:S04]  /*2e50*/  LDS.U8 R100, [R10+0x1040] ;  /* 0x001040000a647984 */ /* 0x000ea80000000000 */
[----:B------:R-:W2:Y:S01]  /*2e60*/  LDS.U8 R94, [R10+0x1048] ;  /* 0x001048000a5e7984 */ /* 0x000ea20000000000 */
[----:B---3--:R-:W-:-:S03]  /*2e70*/  PRMT R13, R20, 0x7604, R13 ;  /* 0x00007604140d7816 */ /* 0x008fc6000000000d */
[----:B------:R-:W3:Y:S04]  /*2e80*/  LDS.U8 R102, [R10+0x1440] ;  /* 0x001440000a667984 */ /* 0x000ee80000000000 */
[----:B------:R-:W3:Y:S01]  /*2e90*/  LDS.U8 R108, [R10+0x1448] ;  /* 0x001448000a6c7984 */ /* 0x000ee20000000000 */
[----:B----4-:R-:W-:-:S03]  /*2ea0*/  PRMT R15, R96, 0x7604, R15 ;  /* 0x00007604600f7816 */ /* 0x010fc6000000000f */
[----:B------:R-:W-:Y:S01]  /*2eb0*/  LDS.U8 R23, [R109+0x5000] ;  /* 0x005000006d177984 */ /* 0x000fe20000000000 */
[----:B0-----:R-:W-:-:S03]  /*2ec0*/  PRMT R21, R104, 0x7604, R21 ;  /* 0x0000760468157816 */ /* 0x001fc60000000015 */
[----:B------:R-:W0:Y:S01]  /*2ed0*/  LDS.U8 R110, [R109+0x5040] ;  /* 0x005040006d6e7984 */ /* 0x000e220000000000 */
[----:B-1----:R-:W-:-:S03]  /*2ee0*/  PRMT R11, R14, 0x7054, R11 ;  /* 0x000070540e0b7816 */ /* 0x002fc6000000000b */
[----:B------:R-:W-:Y:S01]  /*2ef0*/  LDS.U8 R95, [R109+0x5008] ;  /* 0x005008006d5f7984 */ /* 0x000fe20000000000 */
[----:B------:R-:W-:-:S03]  /*2f00*/  PRMT R13, R22, 0x7054, R13 ;  /* 0x00007054160d7816 */ /* 0x000fc6000000000d */
[----:B------:R-:W1:Y:S01]  /*2f10*/  LDS.U8 R116, [R109+0x5048] ;  /* 0x005048006d747984 */ /* 0x000e620000000000 */
[----:B------:R-:W-:-:S03]  /*2f20*/  PRMT R15, R98, 0x7054, R15 ;  /* 0x00007054620f7816 */ /* 0x000fc6000000000f */
[----:B------:R-:W-:Y:S01]  /*2f30*/  LDS.U8 R97, [R109+0x5400] ;  /* 0x005400006d617984 */ /* 0x000fe20000000000 */
[----:B------:R-:W-:-:S03]  /*2f40*/  PRMT R21, R106, 0x7054, R21 ;  /* 0x000070546a157816 */ /* 0x000fc60000000015 */
[----:B------:R-:W4:Y:S01]  /*2f50*/  LDS.U8 R122, [R109+0x5440] ;  /* 0x005440006d7a7984 */ /* 0x000f220000000000 */
[----:B--2---:R-:W-:-:S03]  /*2f60*/  PRMT R100, R100, 0x654, R11 ;  /* 0x0000065464647816 */ /* 0x004fc6000000000b */
[----:B------:R-:W-:Y:S01]  /*2f70*/  LDS.U8 R99, [R109+0x5408] ;  /* 0x005408006d637984 */ /* 0x000fe20000000000 */
[----:B------:R-:W-:-:S03]  /*2f80*/  PRMT R101, R94, 0x654, R13 ;  /* 0x000006545e657816 */ /* 0x000fc6000000000d */
[----:B------:R-:W2:Y:S01]  /*2f90*/  LDS.U8 R128, [R109+0x5448] ;  /* 0x005448006d807984 */ /* 0x000ea20000000000 */
[----:B---3--:R-:W-:-:S03]  /*2fa0*/  PRMT R102, R102, 0x654, R15 ;  /* 0x0000065466667816 */ /* 0x008fc6000000000f */
[----:B------:R-:W3:Y:S01]  /*2fb0*/  LDS.U8 R112, [R10+0x5000] ;  /* 0x005000000a707984 */ /* 0x000ee20000000000 */
[----:B------:R-:W-:-:S03]  /*2fc0*/  PRMT R103, R108, 0x654, R21 ;  /* 0x000006546c677816 */ /* 0x000fc60000000015 */
[----:B------:R-:W3:Y:S04]  /*2fd0*/  LDS.U8 R118, [R10+0x5008] ;  /* 0x005008000a767984 */ /* 0x000ee80000000000 */
[----:B------:R-:W3:Y:S04]  /*2fe0*/  LDS.U8 R124, [R10+0x5400] ;  /* 0x005400000a7c7984 */ /* 0x000ee80000000000 */
[----:B------:R-:W3:Y:S01]  /*2ff0*/  LDS.U8 R130, [R10+0x5408] ;  /* 0x005408000a827984 */ /* 0x000ee20000000000 */
[----:B0-----:R-:W-:-:S03]  /*3000*/  PRMT R23, R110, 0x7604, R23 ;  /* 0x000076046e177816 */ /* 0x001fc60000000017 */
[----:B------:R-:W0:Y:S04]  /*3010*/  LDS.U8 R114, [R10+0x5040] ;  /* 0x005040000a727984 */ /* 0x000e280000000000 */
[----:B------:R-:W0:Y:S01]  /*3020*/  LDS.U8 R120, [R10+0x5048] ;  /* 0x005048000a787984 */ /* 0x000e220000000000 */
[----:B-1----:R-:W-:-:S03]  /*3030*/  PRMT R95, R116, 0x7604, R95 ;  /* 0x00007604745f7816 */ /* 0x002fc6000000005f */
[----:B------:R-:W1:Y:S04]  /*3040*/  LDS.U8 R126, [R10+0x5440] ;  /* 0x005440000a7e7984 */ /* 0x000e680000000000 */
[----:B------:R-:W1:Y:S01]  /*3050*/  LDS.U8 R132, [R10+0x5448] ;  /* 0x005448000a847984 */ /* 0x000e620000000000 */
[----:B------:R-:W-:Y:S01]  /*3060*/  WARPGROUP.ARRIVE ;  /* 0x00000000000079c5 */ /* 0x000fe20000000000 */
[----:B----4-:R-:W-:-:S05]  /*3070*/  PRMT R97, R122, 0x7604, R97 ;  /* 0x000076047a617816 */ /* 0x010fca0000000061 */
[----:B------:R-:W-:Y:S01]  /*3080*/  QGMMA.64x64x32.F32.E4M3.E4M3 R56, R100, gdesc[UR8], R56, gsb0 ;  /* 0x00e0000864387df3 */ /* 0x000fe20008000838 */
[----:B--2---:R-:W-:Y:S02]  /*3090*/  PRMT R99, R128, 0x7604, R99 ;  /* 0x0000760480637816 */ /* 0x004fe40000000063 */
[----:B---3--:R-:W-:Y:S02]  /*30a0*/  PRMT R23, R112, 0x7054, R23 ;  /* 0x0000705470177816 */ /* 0x008fe40000000017 */
[----:B------:R-:W-:Y:S02]  /*30b0*/  PRMT R95, R118, 0x7054, R95 ;  /* 0x00007054765f7816 */ /* 0x000fe4000000005f */
[----:B------:R-:W-:Y:S02]  /*30c0*/  PRMT R97, R124, 0x7054, R97 ;  /* 0x000070547c617816 */ /* 0x000fe40000000061 */
[----:B------:R-:W-:Y:S02]  /*30d0*/  PRMT R99, R130, 0x7054, R99 ;  /* 0x0000705482637816 */ /* 0x000fe40000000063 */
[----:B0-----:R-:W-:-:S02]  /*30e0*/  PRMT R104, R114, 0x654, R23 ;  /* 0x0000065472687816 */ /* 0x001fc40000000017 */
[----:B------:R-:W-:Y:S02]  /*30f0*/  PRMT R105, R120, 0x654, R95 ;  /* 0x0000065478697816 */ /* 0x000fe4000000005f */
[----:B-1----:R-:W-:Y:S02]  /*3100*/  PRMT R106, R126, 0x654, R97 ;  /* 0x000006547e6a7816 */ /* 0x002fe40000000061 */
[----:B------:R-:W-:Y:S01]  /*3110*/  PRMT R107, R132, 0x654, R99 ;  /* 0x00000654846b7816 */ /* 0x000fe20000000063 */
[----:B------:R-:W-:Y:S02]  /*3120*/  WARPGROUP.DEPBAR.LE gsb0, 0x0 ;  /* 0x00008000000079c5 */ /* 0x000fe40000010000 */
[----:B------:R-:W-:Y:S04]  /*3130*/  LDS.U8 R11, [R109+0x1800] ;  /* 0x001800006d0b7984 */ /* 0x000fe80000000000 */
[----:B------:R-:W0:Y:S01]  /*3140*/  LDS.U8 R12, [R109+0x1840] ;  /* 0x001840006d0c7984 */ /* 0x000e220000000000 */
[----:B------:R-:W-:-:S06]  /*3150*/  WARPGROUP.ARRIVE ;  /* 0x00000000000079c5 */ /* 0x000fcc0000000000 */
[----:B------:R-:W-:Y:S01]  /*3160*/  QGMMA.64x64x32.F32.E4M3.E4M3 R24, R104, gdesc[UR8], R24, gsb0 ;  /* 0x00e0000868187df3 */ /* 0x000fe20008000818 */
[----:B0-----:R-:W-:Y:S02]  /*3170*/  PRMT R11, R12, 0x7604, R11 ;  /* 0x000076040c0b7816 */ /* 0x001fe4000000000b */
[----:B------:R-:W-:Y:S02]  /*3180*/  WARPGROUP.DEPBAR.LE gsb0, 0x0 ;  /* 0x00008000000079c5 */ /* 0x000fe40000010000 */
[----:B------:R-:W-:Y:S04]  /*3190*/  LDS.U8 R15, [R109+0x1c00] ;  /* 0x001c00006d0f7984 */ /* 0x000fe80000000000 */
[----:B------:R-:W0:Y:S04]  /*31a0*/  LDS.U8 R98, [R109+0x1c40] ;  /* 0x001c40006d627984 */ /* 0x000e280000000000 */
[----:B------:R-:W-:Y:S04]  /*31b0*/  LDS.U8 R97, [R109+0x5c00] ;  /* 0x005c00006d617984 */ /* 0x000fe80000000000 */
[----:B------:R-:W1:Y:S04]  /*31c0*/  LDS.U8 R122, [R109+0x5c40] ;  /* 0x005c40006d7a7984 */ /* 0x000e680000000000 */
[----:B------:R-:W-:Y:S04]  /*31d0*/  LDS.U8 R13, [R109+0x1808] ;  /* 0x001808006d0d7984 */ /* 0x000fe80000000000 */
[----:B------:R-:W2:Y:S04]  /*31e0*/  LDS.U8 R20, [R109+0x1848] ;  /* 0x001848006d147984 */ /* 0x000ea80000000000 */
[----:B------:R-:W-:Y:S04]  /*31f0*/  LDS.U8 R21, [R109+0x1c08] ;  /* 0x001c08006d157984 */ /* 0x000fe80000000000 */
[----:B------:R-:W3:Y:S04]  /*3200*/  LDS.U8 R104, [R109+0x1c48] ;  /* 0x001c48006d687984 */ /* 0x000ee80000000000 */
[----:B------:R-:W-:Y:S04]  /*3210*/  LDS.U8 R23, [R109+0x5800] ;  /* 0x005800006d177984 */ /* 0x000fe80000000000 */
[----:B------:R-:W4:Y:S04]  /*3220*/  LDS.U8 R110, [R109+0x5840] ;  /* 0x005840006d6e7984 */ /* 0x000f280000000000 */
[----:B------:R-:W-:Y:S04]  /*3230*/  LDS.U8 R95, [R109+0x5808] ;  /* 0x005808006d5f7984 */ /* 0x000fe80000000000 */
[----:B------:R-:W4:Y:S01]  /*3240*/  LDS.U8 R116, [R109+0x5848] ;  /* 0x005848006d747984 */ /* 0x000f220000000000 */
[----:B0-----:R-:W-:-:S03]  /*3250*/  PRMT R15, R98, 0x7604, R15 ;  /* 0x00007604620f7816 */ /* 0x001fc6000000000f */
[----:B------:R-:W-:Y:S04]  /*3260*/  LDS.U8 R99, [R109+0x5c08] ;  /* 0x005c08006d637984 */ /* 0x000fe80000000000 */
[----:B------:R-:W0:Y:S01]  /*3270*/  LDS.U8 R126, [R109+0x5c48] ;  /* 0x005c48006d7e7984 */ /* 0x000e220000000000 */
[----:B-1----:R-:W-:-:S03]  /*3280*/  PRMT R97, R122, 0x7604, R97 ;  /* 0x000076047a617816 */ /* 0x002fc60000000061 */
        /* <DEDUP_REMOVED lines=9> */
[----:B------:R-:W4:Y:S04]  /*3320*/  LDS.U8 R118, [R10+0x5808] ;  /* 0x005808000a767984 */ /* 0x000f280000000000 */
[----:B------:R-:W4:Y:S01]  /*3330*/  LDS.U8 R128, [R10+0x5c08] ;  /* 0x005c08000a807984 */ /* 0x000f220000000000 */
[----:B------:R-:W-:-:S03]  /*3340*/  PRMT R95, R116, 0x7604, R95 ;  /* 0x00007604745f7816 */ /* 0x000fc6000000005f */
[----:B------:R-:W4:Y:S04]  /*3350*/  LDS.U8 R102, [R10+0x1c40] ;  /* 0x001c40000a667984 */ /* 0x000f280000000000 */
[----:B------:R-:W4:Y:S01]  /*3360*/  LDS.U8 R103, [R10+0x5c40] ;  /* 0x005c40000a677984 */ /* 0x000f220000000000 */
[----:B0-----:R-:W-:-:S03]  /*3370*/  PRMT R99, R126, 0x7604, R99 ;  /* 0x000076047e637816 */ /* 0x001fc60000000063 */
[----:B------:R-:W0:Y:S01]  /*3380*/  LDS.U8 R96, [R10+0x1840] ;  /* 0x001840000a607984 */ /* 0x000e220000000000 */
[----:B-1----:R-:W-:-:S03]  /*3390*/  PRMT R15, R100, 0x7054, R15 ;  /* 0x00007054640f7816 */ /* 0x002fc6000000000f */
[----:B------:R-:W1:Y:S01]  /*33a0*/  LDS.U8 R94, [R10+0x1848] ;  /* 0x001848000a5e7984 */ /* 0x000e620000000000 */
[----:B------:R-:W-:-:S03]  /*33b0*/  PRMT R124, R124, 0x7054, R97 ;  /* 0x000070547c7c7816 */ /* 0x000fc60000000061 */
[----:B------:R-:W1:Y:S01]  /*33c0*/  LDS.U8 R108, [R10+0x1c48] ;  /* 0x001c48000a6c7984 */ /* 0x000e620000000000 */
[----:B--2---:R-:W-:-:S03]  /*33d0*/  PRMT R11, R14, 0x7054, R11 ;  /* 0x000070540e0b7816 */ /* 0x004fc6000000000b */
[----:B------:R-:W2:Y:S01]  /*33e0*/  LDS.U8 R114, [R10+0x5840] ;  /* 0x005840000a727984 */ /* 0x000ea20000000000 */
[----:B------:R-:W-:-:S03]  /*33f0*/  PRMT R13, R22, 0x7054, R13 ;  /* 0x00007054160d7816 */ /* 0x000fc6000000000d */
[----:B------:R-:W2:Y:S01]  /*3400*/  LDS.U8 R120, [R10+0x5848] ;  /* 0x005848000a787984 */ /* 0x000ea20000000000 */
[----:B---3--:R-:W-:-:S03]  /*3410*/  PRMT R21, R106, 0x7054, R21 ;  /* 0x000070546a157816 */ /* 0x008fc60000000015 */
[----:B------:R-:W3:Y:S01]  /*3420*/  LDS.U8 R105, [R10+0x5c48] ;  /* 0x005c48000a697984 */ /* 0x000ee20000000000 */
[----:B------:R-:W-:Y:S02]  /*3430*/  PRMT R23, R112, 0x7054, R23 ;  /* 0x0000705470177816 */ /* 0x000fe40000000017 */
[----:B----4-:R-:W-:Y:S02]  /*3440*/  PRMT R95, R118, 0x7054, R95 ;  /* 0x00007054765f7816 */ /* 0x010fe4000000005f */
[----:B------:R-:W-:Y:S02]  /*3450*/  PRMT R128, R128, 0x7054, R99 ;  /* 0x0000705480807816 */ /* 0x000fe40000000063 */
[----:B------:R-:W-:Y:S02]  /*3460*/  PRMT R98, R102, 0x654, R15 ;  /* 0x0000065466627816 */ /* 0x000fe4000000000f */
[----:B------:R-:W-:Y:S02]  /*3470*/  PRMT R102, R103, 0x654, R124 ;  /* 0x0000065467667816 */ /* 0x000fe4000000007c */
[----:B0-----:R-:W-:-:S02]  /*3480*/  PRMT R96, R96, 0x654, R11 ;  /* 0x0000065460607816 */ /* 0x001fc4000000000b */
[----:B-1----:R-:W-:Y:S02]  /*3490*/  PRMT R97, R94, 0x654, R13 ;  /* 0x000006545e617816 */ /* 0x002fe4000000000d */
[----:B------:R-:W-:Y:S02]  /*34a0*/  PRMT R99, R108, 0x654, R21 ;  /* 0x000006546c637816 */ /* 0x000fe40000000015 */
[----:B--2---:R-:W-:Y:S02]  /*34b0*/  PRMT R100, R114, 0x654, R23 ;  /* 0x0000065472647816 */ /* 0x004fe40000000017 */
[----:B------:R-:W-:Y:S02]  /*34c0*/  PRMT R101, R120, 0x654, R95 ;  /* 0x0000065478657816 */ /* 0x000fe4000000005f */
[----:B---3--:R-:W-:Y:S01]  /*34d0*/  PRMT R103, R105, 0x654, R128 ;  /* 0x0000065469677816 */ /* 0x008fe20000000080 */
[----:B------:R-:W-:Y:S06]  /*34e0*/  @!P0 BRA `(.L_x_28) ;  /* 0x0000000000048947 */ /* 0x000fec0003800000 */
[----:B------:R-:W-:Y:S01]  /*34f0*/  BPT.TRAP 0x1 ;  /* 0x000000040000795c */ /* 0x000fe20000300000 */
.L_x_28:
[----:B------:R-:W-:Y:S01]  /*3500*/  IMAD R11, R7, 0x8, R0 ;  /* 0x00000008070b7824 */ /* 0x000fe200078e0200 */
[----:B------:R-:W-:-:S03]  /*3510*/  ISETP.GT.U32.AND P2, PT, R19, 0x1, PT ;  /* 0x000000011300780c */ /* 0x000fc60003f44070 */
[----:B------:R-:W-:-:S05]  /*3520*/  VIADD R11, R11, 0x28 ;  /* 0x000000280b0b7836 */ /* 0x000fca0000000000 */
[----:B------:R-:W-:-:S04]  /*3530*/  PRMT R11, RZ, 0x654, R11 ;  /* 0x00000654ff0b7816 */ /* 0x000fc8000000000b */
[----:B------:R0:W-:Y:S01]  /*3540*/  SYNCS.ARRIVE.TRANS64.RED.A1T0 RZ, [R11+URZ], RZ ;  /* 0x000000ff0bff79a7 */ /* 0x0001e2000810043f */
[----:B------:R-:W-:Y:S05]  /*3550*/  @P2 BRA `(.L_x_29) ;  /* 0x0000000000042947 */ /* 0x000fea0003800000 */
[----:B------:R-:W-:Y:S01]  /*3560*/  BPT.TRAP 0x1 ;  /* 0x000000040000795c */ /* 0x000fe20000300000 */
.L_x_29:
[----:B------:R-:W-:Y:S01]  /*3570*/  UIADD3 UR4, UR6, 0x4, URZ ;  /* 0x0000000406047890 */ /* 0x000fe2000fffe03f */
[----:B------:R-:W-:Y:S01]  /*3580*/  WARPGROUP.ARRIVE ;  /* 0x00000000000079c5 */ /* 0x000fe20000000000 */
[----:B------:R-:W-:Y:S01]  /*3590*/  UMOV UR11, 0x40000040 ;  /* 0x40000040000b7882 */ /* 0x000fe20000000000 */
[----:B------:R-:W-:-:S04]  /*35a0*/  VIADD R7, R7, 0x1 ;  /* 0x0000000107077836 */ /* 0x000fc80000000000 */
[----:B------:R-:W-:Y:S01]  /*35b0*/  UMOV UR10, UR4 ;  /* 0x00000004000a7c82 */ /* 0x000fe20008000000 */
[C---:B------:R-:W-:Y:S01]  /*35c0*/  ISETP.NE.AND P2, PT, R7.reuse, 0x5, PT ;  /* 0x000000050700780c */ /* 0x040fe20003f45270 */
[----:B------:R-:W-:Y:S03]  /*35d0*/  QGMMA.64x64x32.F32.E4M3.E4M3 R56, R96, gdesc[UR8], R56, gsb0 ;  /* 0x00e0000860387df3 */ /* 0x000fe60008000838 */
[----:B------:R-:W-:Y:S01]  /*35e0*/  SEL R7, R7, RZ, P2 ;  /* 0x000000ff07077207 */ /* 0x000fe20001000000 */
[----:B------:R-:W-:Y:S02]  /*35f0*/  WARPGROUP.DEPBAR.LE gsb0, 0x0 ;  /* 0x00008000000079c5 */ /* 0x000fe40000010000 */
[----:B0-----:R-:W-:Y:S04]  /*3600*/  LDS.U8 R11, [R109+0x2000] ;  /* 0x002000006d0b7984 */ /* 0x001fe80000000000 */
        /* <DEDUP_REMOVED lines=60> */
.L_x_30:
[----:B------:R-:W-:Y:S01]  /*39d0*/  IMAD.SHL.U32 R112, R3, 0x8000, RZ ;  /* 0x0000800003707824 */ /* 0x000fe200078e00ff */
[----:B------:R-:W-:Y:S04]  /*39e0*/  BSSY B0, `(.L_x_31) ;  /* 0x0000006000007945 */ /* 0x000fe80003800000 */
[----:B------:R-:W-:-:S05]  /*39f0*/  IADD3 R131, R0, R112, R5 ;  /* 0x0000007000837210 */ /* 0x000fca0007ffe005 */
[----:B------:R-:W-:Y:S01]  /*3a00*/  IMAD.IADD R102, R4, 0x1, R131 ;  /* 0x0000000104667824 */ /* 0x000fe200078e0283 */
[----:B------:R-:W-:Y:S06]  /*3a10*/  @P1 BRA `(.L_x_32) ;  /* 0x0000000000081947 */ /* 0x000fec0003800000 */
[----:B------:R-:W0:Y:S02]  /*3a20*/  SYNCS.PHASECHK.TRANS64.TRYWAIT P1, [R9+URZ], R8 ;  /* 0x00000008090075a7 */ /* 0x000e24000802017f */
[----:B0-----:R-:W-:Y:S05]  /*3a30*/  @!P1 BRA `(.L_x_33) ;  /* 0x00000080002c9947 */ /* 0x001fea0003800000 */
.L_x_32:
[----:B------:R-:W-:Y:S05]  /*3a40*/  BSYNC B0 ;  /* 0x0000000000007941 */ /* 0x000fea0003800000 */
.L_x_31:
[----:B------:R-:W-:Y:S01]  /*3a50*/  LDS.U8 R12, [R131+0xc00] ;  /* 0x000c0000830c7984 */ /* 0x000fe20000000000 */
[----:B------:R-:W-:Y:S05]  /*3a60*/  WARPSYNC.ALL ;  /* 0x0000000000007948 */ /* 0x000fea0003800000 */
[----:B------:R-:W1:Y:S04]  /*3a70*/  LDS.U8 R23, [R131+0xc40] ;  /* 0x000c400083177984 */ /* 0x000e680000000000 */
[----:B0-----:R-:W-:Y:S04]  /*3a80*/  LDS.U8 R8, [R131+0x800] ;  /* 0x0008000083087984 */ /* 0x001fe80000000000 */
[----:B------:R-:W0:Y:S04]  /*3a90*/  LDS.U8 R9, [R131+0x840] ;  /* 0x0008400083097984 */ /* 0x000e280000000000 */
        /* <DEDUP_REMOVED lines=8> */
[----:B-1----:R-:W-:-:S03]  /*3b20*/  PRMT R12, R23, 0x7604, R12 ;  /* 0x00007604170c7816 */ /* 0x002fc6000000000c */
[----:B------:R-:W-:Y:S04]  /*3b30*/  LDS.U8 R94, [R131+0x4c00] ;  /* 0x004c0000835e7984 */ /* 0x000fe80000000000 */
[----:B------:R-:W1:Y:S01]  /*3b40*/  LDS.U8 R127, [R131+0x4c40] ;  /* 0x004c4000837f7984 */ /* 0x000e620000000000 */
[----:B0-----:R-:W-:-:S03]  /*3b50*/  PRMT R8, R9, 0x7604, R8 ;  /* 0x0000760409087816 */ /* 0x001fc60000000008 */
[----:B------:R-:W-:Y:S04]  /*3b60*/  LDS.U8 R100, [R131+0x4c08] ;  /* 0x004c080083647984 */ /* 0x000fe80000000000 */
[----:B------:R-:W0:Y:S01]  /*3b70*/  LDS.U8 R133, [R131+0x4c48] ;  /* 0x004c480083857984 */ /* 0x000e220000000000 */
        /* <DEDUP_REMOVED lines=15> */
[----:B0-----:R-:W-:-:S03]  /*3c70*/  PRMT R100, R133, 0x7604, R100 ;  /* 0x0000760485647816 */ /* 0x001fc60000000064 */
[----:B------:R-:W0:Y:S01]  /*3c80*/  LDS.U8 R101, [R102+0x848] ;  /* 0x0008480066657984 */ /* 0x000e220000000000 */
[----:B--2---:R-:W-:-:S03]  /*3c90*/  PRMT R12, R95, 0x7054, R12 ;  /* 0x000070545f0c7816 */ /* 0x004fc6000000000c */
[----:B------:R-:W2:Y:S01]  /*3ca0*/  LDS.U8 R113, [R102+0xc48] ;  /* 0x000c480066717984 */ /* 0x000ea20000000000 */
[----:B------:R-:W-:-:S03]  /*3cb0*/  PRMT R8, R11, 0x7054, R8 ;  /* 0x000070540b087816 */ /* 0x000fc60000000008 */
[----:B------:R-:W2:Y:S01]  /*3cc0*/  LDS.U8 R119, [R102+0x4840] ;  /* 0x0048400066777984 */ /* 0x000ea20000000000 */
[----:B---3--:R-:W-:-:S03]  /*3cd0*/  PRMT R10, R21, 0x7054, R10 ;  /* 0x00007054150a7816 */ /* 0x008fc6000000000a */
[----:B------:R-:W3:Y:S01]  /*3ce0*/  LDS.U8 R125, [R102+0x4848] ;  /* 0x00484800667d7984 */ /* 0x000ee20000000000 */
[----:B------:R-:W-:-:S03]  /*3cf0*/  PRMT R14, R107, 0x7054, R14 ;  /* 0x000070546b0e7816 */ /* 0x000fc6000000000e */
[----:B------:R-:W3:Y:S01]  /*3d00*/  LDS.U8 R131, [R102+0x4c40] ;  /* 0x004c400066837984 */ /* 0x000ee20000000000 */
[----:B----4-:R-:W-:-:S03]  /*3d10*/  PRMT R20, R117, 0x7054, R20 ;  /* 0x0000705475147816 */ /* 0x010fc60000000014 */
[----:B------:R1:W4:Y:S01]  /*3d20*/  LDS.U8 R114, [R102+0x4c48] ;  /* 0x004c480066727984 */ /* 0x0003220000000000 */
[----:B------:R-:W-:Y:S02]  /*3d30*/  PRMT R22, R123, 0x7054, R22 ;  /* 0x000070547b167816 */ /* 0x000fe40000000016 */
[----:B------:R-:W-:Y:S02]  /*3d40*/  PRMT R94, R129, 0x7054, R94 ;  /* 0x00007054815e7816 */ /* 0x000fe4000000005e */
[----:B------:R-:W-:Y:S02]  /*3d50*/  PRMT R135, R135, 0x7054, R100 ;  /* 0x0000705487877816 */ /* 0x000fe40000000064 */
[----:B-1----:R-:W-:Y:S02]  /*3d60*/  PRMT R102, R103, 0x654, R12 ;  /* 0x0000065467667816 */ /* 0x002fe4000000000c */
[----:B------:R-:W-:Y:S02]  /*3d70*/  PRMT R100, R13, 0x654, R8 ;  /* 0x000006540d647816 */ /* 0x000fe40000000008 */
[----:B0-----:R-:W-:-:S02]  /*3d80*/  PRMT R101, R101, 0x654, R10 ;  /* 0x0000065465657816 */ /* 0x001fc4000000000a */
[----:B--2---:R-:W-:Y:S02]  /*3d90*/  PRMT R103, R113, 0x654, R14 ;  /* 0x0000065471677816 */ /* 0x004fe4000000000e */
[----:B------:R-:W-:Y:S02]  /*3da0*/  PRMT R104, R119, 0x654, R20 ;  /* 0x0000065477687816 */ /* 0x000fe40000000014 */
[----:B---3--:R-:W-:Y:S02]  /*3db0*/  PRMT R105, R125, 0x654, R22 ;  /* 0x000006547d697816 */ /* 0x008fe40000000016 */
[----:B------:R-:W-:Y:S02]  /*3dc0*/  PRMT R106, R131, 0x654, R94 ;  /* 0x00000654836a7816 */ /* 0x000fe4000000005e */
[----:B----4-:R-:W-:Y:S01]  /*3dd0*/  PRMT R107, R114, 0x654, R135 ;  /* 0x00000654726b7816 */ /* 0x010fe20000000087 */
[----:B------:R-:W-:Y:S01]  /*3de0*/  UIADD3 UR4, UR6, 0x6, URZ ;  /* 0x0000000606047890 */ /* 0x000fe2000fffe03f */
[----:B------:R-:W-:Y:S01]  /*3df0*/  WARPGROUP.ARRIVE ;  /* 0x00000000000079c5 */ /* 0x000fe20000000000 */
[----:B------:R-:W-:Y:S01]  /*3e00*/  UMOV UR7, 0x40000040 ;  /* 0x4000004000077882 */ /* 0x000fe20000000000 */
[C---:B------:R-:W-:Y:S01]  /*3e10*/  ISETP.GT.AND P1, PT, R6.reuse, 0x2, PT ;  /* 0x000000020600780c */ /* 0x040fe20003f24270 */
[----:B------:R-:W-:-:S03]  /*3e20*/  VIADD R6, R6, 0xffffffff ;  /* 0xffffffff06067836 */ /* 0x000fc60000000000 */
[----:B------:R-:W-:Y:S02]  /*3e30*/  UMOV UR6, UR4 ;  /* 0x0000000400067c82 */ /* 0x000fe40008000000 */
[----:B------:R-:W-:Y:S03]  /*3e40*/  QGMMA.64x64x32.F32.E4M3.E4M3 R56, R96, gdesc[UR4], R56, gsb0 ;  /* 0x00e0000460387df3 */ /* 0x000fe60008000838 */
[----:B------:R-:W-:Y:S02]  /*3e50*/  WARPGROUP.DEPBAR.LE gsb0, 0x0 ;  /* 0x00008000000079c5 */ /* 0x000fe40000010000 */
[----:B------:R-:W-:-:S06]  /*3e60*/  WARPGROUP.ARRIVE ;  /* 0x00000000000079c5 */ /* 0x000fcc0000000000 */
[----:B------:R-:W-:Y:S01]  /*3e70*/  QGMMA.64x64x32.F32.E4M3.E4M3 R24, R108, gdesc[UR4], R24, gsb0 ;  /* 0x00e000046c187df3 */ /* 0x000fe20008000818 */
[----:B------:R-:W-:Y:S02]  /*3e80*/  R2UR UR7, R3 ;  /* 0x00000000030772ca */ /* 0x000fe400000e0000 */
[----:B------:R-:W-:Y:S02]  /*3e90*/  WARPGROUP.DEPBAR.LE gsb0, 0x0 ;  /* 0x00008000000079c5 */ /* 0x000fe40000010000 */
[----:B------:R-:W-:Y:S11]  /*3ea0*/  @P1 BRA `(.L_x_34) ;  /* 0xffffffec00341947 */ /* 0x000ff6000383ffff */
.L_x_26:
[----:B------:R-:W-:Y:S01]  /*3eb0*/  IMAD.MOV.U32 R9, RZ, RZ, 0x40000040 ;  /* 0x40000040ff097424 */ /* 0x000fe200078e00ff */
[----:B------:R-:W-:Y:S01]  /*3ec0*/  LEA R8, R3, UR5, 0x9 ;  /* 0x0000000503087c11 */ /* 0x000fe2000f8e48ff */
[----:B------:R-:W-:Y:S01]  /*3ed0*/  WARPGROUP.ARRIVE ;  /* 0x00000000000079c5 */ /* 0x000fe20000000000 */
[----:B------:R-:W-:Y:S02]  /*3ee0*/  IADD3 R5, R0, R112, R5 ;  /* 0x0000007000057210 */ /* 0x000fe40007ffe005 */
[C---:B------:R-:W-:Y:S01]  /*3ef0*/  R2UR UR6, R8.reuse ;  /* 0x00000000080672ca */ /* 0x040fe200000e0000 */
[----:B------:R-:W-:Y:S01]  /*3f00*/  VIADD R10, R8, 0x2 ;  /* 0x00000002080a7836 */ /* 0x000fe20000000000 */
[C---:B------:R-:W-:Y:S01]  /*3f10*/  R2UR UR7, R9.reuse ;  /* 0x00000000090772ca */ /* 0x040fe200000e0000 */
[----:B------:R-:W-:Y:S01]  /*3f20*/  IMAD.IADD R4, R4, 0x1, R5 ;  /* 0x0000000104047824 */ /* 0x000fe200078e0205 */
[----:B------:R-:W-:Y:S02]  /*3f30*/  R2UR UR10, R8 ;  /* 0x00000000080a72ca */ /* 0x000fe400000e0000 */
[----:B------:R-:W-:-:S09]  /*3f40*/  R2UR UR11, R9 ;  /* 0x00000000090b72ca */ /* 0x000fd200000e0000 */
[----:B------:R-:W-:Y:S01]  /*3f50*/  QGMMA.64x64x32.F32.E4M3.E4M3 R56, R100, gdesc[UR4], R56, gsb0 ;  /* 0x00e0000464387df3 */ /* 0x000fe20008000838 */
[----:B------:R-:W-:Y:S02]  /*3f60*/  R2UR UR6, R10 ;  /* 0x000000000a0672ca */ /* 0x000fe400000e0000 */
[----:B------:R-:W-:Y:S02]  /*3f70*/  WARPGROUP.DEPBAR.LE gsb0, 0x0 ;  /* 0x00008000000079c5 */ /* 0x000fe40000010000 */
[----:B------:R-:W-:Y:S01]  /*3f80*/  LDS.U8 R3, [R5+0x1000] ;  /* 0x0010000005037984 */ /* 0x000fe20000000000 */
[----:B------:R-:W-:-:S06]  /*3f90*/  WARPGROUP.ARRIVE ;  /* 0x00000000000079c5 */ /* 0x000fcc0000000000 */
[----:B------:R-:W-:Y:S01]  /*3fa0*/  QGMMA.64x64x32.F32.E4M3.E4M3 R24, R104, gdesc[UR8], R24, gsb0 ;  /* 0x00e0000868187df3 */ /* 0x000fe20008000818 */
[----:B------:R-:W-:Y:S02]  /*3fb0*/  R2UR UR10, R10 ;  /* 0x000000000a0a72ca */ /* 0x000fe400000e0000 */
[----:B------:R-:W-:Y:S02]  /*3fc0*/  WARPGROUP.DEPBAR.LE gsb0, 0x0 ;  /* 0x00008000000079c5 */ /* 0x000fe40000010000 */
[----:B------:R-:W-:Y:S04]  /*3fd0*/  LDS.U8 R11, [R5+0x1008] ;  /* 0x00100800050b7984 */ /* 0x000fe80000000000 */
[----:B------:R-:W0:Y:S04]  /*3fe0*/  LDS.U8 R14, [R5+0x1048] ;  /* 0x00104800050e7984 */ /* 0x000e280000000000 */
[----:B------:R-:W1:Y:S04]  /*3ff0*/  LDS.U8 R6, [R5+0x1040] ;  /* 0x0010400005067984 */ /* 0x000e680000000000 */
[----:B------:R-:W-:Y:S04]  /*4000*/  LDS.U8 R15, [R5+0x1400] ;  /* 0x00140000050f7984 */ /* 0x000fe80000000000 */
[----:B------:R-:W2:Y:S04]  /*4010*/  LDS.U8 R22, [R5+0x1440] ;  /* 0x0014400005167984 */ /* 0x000ea80000000000 */
[----:B------:R-:W-:Y:S04]  /*4020*/  LDS.U8 R21, [R5+0x1408] ;  /* 0x0014080005157984 */ /* 0x000fe80000000000 */
[----:B------:R-:W3:Y:S04]  /*4030*/  LDS.U8 R100, [R5+0x1448] ;  /* 0x0014480005647984 */ /* 0x000ee80000000000 */
[----:B------:R-:W4:Y:S04]  /*4040*/  LDS.U8 R12, [R4+0x1000] ;  /* 0x00100000040c7984 */ /* 0x000f280000000000 */
[----:B------:R-:W4:Y:S04]  /*4050*/  LDS.U8 R13, [R4+0x1008] ;  /* 0x00100800040d7984 */ /* 0x000f280000000000 */
[----:B------:R-:W4:Y:S04]  /*4060*/  LDS.U8 R94, [R4+0x1400] ;  /* 0x00140000045e7984 */ /* 0x000f280000000000 */
[----:B------:R-:W4:Y:S04]  /*4070*/  LDS.U8 R102, [R4+0x1408] ;  /* 0x0014080004667984 */ /* 0x000f280000000000 */
[----:B------:R-:W4:Y:S01]  /*4080*/  LDS.U8 R96, [R4+0x1040] ;  /* 0x0010400004607984 */ /* 0x000f220000000000 */
[----:B0-----:R-:W-:Y:S01]  /*4090*/  PRMT R14, R14, 0x7604, R11 ;  /* 0x000076040e0e7816 */ /* 0x001fe2000000000b */
[----:B------:R-:W-:-:S02]  /*40a0*/  IMAD.MOV.U32 R11, RZ, RZ, 0x40000040 ;  /* 0x40000040ff0b7424 */ /* 0x000fc400078e00ff */
[----:B------:R-:W0:Y:S01]  /*40b0*/  LDS.U8 R20, [R4+0x1048] ;  /* 0x0010480004147984 */ /* 0x000e220000000000 */
[----:B-1----:R-:W-:Y:S02]  /*40c0*/  PRMT R3, R6, 0x7604, R3 ;  /* 0x0000760406037816 */ /* 0x002fe40000000003 */
[C---:B------:R-:W-:Y:S01]  /*40d0*/  R2UR UR7, R11.reuse ;  /* 0x000000000b0772ca */ /* 0x040fe200000e0000 */
[----:B------:R-:W1:Y:S01]  /*40e0*/  LDS.U8 R98, [R4+0x1440] ;  /* 0x0014400004627984 */ /* 0x000e620000000000 */
[----:B------:R-:W-:-:S03]  /*40f0*/  R2UR UR11, R11 ;  /* 0x000000000b0b72ca */ /* 0x000fc600000e0000 */
[----:B------:R-:W1:Y:S01]  /*4100*/  LDS.U8 R104, [R4+0x1448] ;  /* 0x0014480004687984 */ /* 0x000e620000000000 */
[----:B--2---:R-:W-:-:S03]  /*4110*/  PRMT R15, R22, 0x7604, R15 ;  /* 0x00007604160f7816 */ /* 0x004fc6000000000f */
[----:B------:R-:W-:Y:S01]  /*4120*/  LDS.U8 R23, [R5+0x5000] ;  /* 0x0050000005177984 */ /* 0x000fe20000000000 */
[----:B---3--:R-:W-:-:S03]  /*4130*/  PRMT R21, R100, 0x7604, R21 ;  /* 0x0000760464157816 */ /* 0x008fc60000000015 */
[----:B------:R-:W2:Y:S01]  /*4140*/  LDS.U8 R106, [R5+0x5040] ;  /* 0x00504000056a7984 */ /* 0x000ea20000000000 */
[----:B----4-:R-:W-:-:S03]  /*4150*/  PRMT R3, R12, 0x7054, R3 ;  /* 0x000070540c037816 */ /* 0x010fc60000000003 */
[----:B------:R-:W-:Y:S01]  /*4160*/  LDS.U8 R93, [R5+0x5008] ;  /* 0x00500800055d7984 */ /* 0x000fe20000000000 */
[----:B------:R-:W-:-:S03]  /*4170*/  PRMT R13, R13, 0x7054, R14 ;  /* 0x000070540d0d7816 */ /* 0x000fc6000000000e */
[----:B------:R-:W3:Y:S01]  /*4180*/  LDS.U8 R112, [R5+0x5048] ;  /* 0x0050480005707984 */ /* 0x000ee20000000000 */
[----:B------:R-:W-:-:S03]  /*4190*/  PRMT R15, R94, 0x7054, R15 ;  /* 0x000070545e0f7816 */ /* 0x000fc6000000000f */
[----:B------:R-:W-:Y:S01]  /*41a0*/  LDS.U8 R95, [R5+0x5400] ;  /* 0x00540000055f7984 */ /* 0x000fe20000000000 */
[----:B------:R-:W-:-:S03]  /*41b0*/  PRMT R21, R102, 0x7054, R21 ;  /* 0x0000705466157816 */ /* 0x000fc60000000015 */
[----:B------:R-:W4:Y:S01]  /*41c0*/  LDS.U8 R118, [R5+0x5440] ;  /* 0x0054400005767984 */ /* 0x000f220000000000 */
[----:B------:R-:W-:-:S03]  /*41d0*/  PRMT R96, R96, 0x654, R3 ;  /* 0x0000065460607816 */ /* 0x000fc60000000003 */
[----:B------:R-:W-:Y:S01]  /*41e0*/  LDS.U8 R101, [R5+0x5408] ;  /* 0x0054080005657984 */ /* 0x000fe20000000000 */
[----:B0-----:R-:W-:-:S03]  /*41f0*/  PRMT R97, R20, 0x654, R13 ;  /* 0x0000065414617816 */ /* 0x001fc6000000000d */
[----:B------:R-:W0:Y:S01]  /*4200*/  LDS.U8 R124, [R5+0x5448] ;  /* 0x00544800057c7984 */ /* 0x000e220000000000 */
[----:B-1----:R-:W-:-:S03]  /*4210*/  PRMT R98, R98, 0x654, R15 ;  /* 0x0000065462627816 */ /* 0x002fc6000000000f */
[----:B------:R-:W1:Y:S01]  /*4220*/  LDS.U8 R108, [R4+0x5000] ;  /* 0x00500000046c7984 */ /* 0x000e620000000000 */
[----:B------:R-:W-:-:S03]  /*4230*/  PRMT R99, R104, 0x654, R21 ;  /* 0x0000065468637816 */ /* 0x000fc60000000015 */
        /* <DEDUP_REMOVED lines=9> */
[----:B------:R-:W-:Y:S01]  /*42d0*/  WARPGROUP.ARRIVE ;  /* 0x00000000000079c5 */ /* 0x000fe20000000000 */
[----:B----4-:R-:W-:-:S05]  /*42e0*/  PRMT R95, R118, 0x7604, R95 ;  /* 0x00007604765f7816 */ /* 0x010fca000000005f */
[----:B------:R-:W-:Y:S01]  /*42f0*/  QGMMA.64x64x32.F32.E4M3.E4M3 R56, R96, gdesc[UR4], R56, gsb0 ;  /* 0x00e0000460387df3 */ /* 0x000fe20008000838 */
[----:B0-----:R-:W-:Y:S02]  /*4300*/  PRMT R101, R124, 0x7604, R101 ;  /* 0x000076047c657816 */ /* 0x001fe40000000065 */
[----:B-1----:R-:W-:Y:S02]  /*4310*/  PRMT R23, R108, 0x7054, R23 ;  /* 0x000070546c177816 */ /* 0x002fe40000000017 */
[----:B------:R-:W-:Y:S02]  /*4320*/  PRMT R93, R114, 0x7054, R93 ;  /* 0x00007054725d7816 */ /* 0x000fe4000000005d */
[----:B------:R-:W-:Y:S01]  /*4330*/  PRMT R95, R120, 0x7054, R95 ;  /* 0x00007054785f7816 */ /* 0x000fe2000000005f */
[----:B------:R-:W-:Y:S02]  /*4340*/  WARPGROUP.DEPBAR.LE gsb0, 0x0 ;  /* 0x00008000000079c5 */ /* 0x000fe40000010000 */
[----:B------:R-:W-:Y:S01]  /*4350*/  PRMT R99, R126, 0x7054, R101 ;  /* 0x000070547e637816 */ /* 0x000fe20000000065 */
[----:B------:R-:W-:Y:S01]  /*4360*/  LDS.U8 R3, [R5+0x1800] ;  /* 0x0018000005037984 */ /* 0x000fe20000000000 */
[----:B--2---:R-:W-:-:S02]  /*4370*/  PRMT R96, R110, 0x654, R23 ;  /* 0x000006546e607816 */ /* 0x004fc40000000017 */
[----:B------:R-:W-:Y:S01]  /*4380*/  PRMT R97, R116, 0x654, R93 ;  /* 0x0000065474617816 */ /* 0x000fe2000000005d */
[----:B------:R-:W0:Y:S01]  /*4390*/  LDS.U8 R6, [R5+0x1840] ;  /* 0x0018400005067984 */ /* 0x000e220000000000 */
[----:B---3--:R-:W-:Y:S02]  /*43a0*/  PRMT R98, R122, 0x654, R95 ;  /* 0x000006547a627816 */ /* 0x008fe4000000005f */
[----:B------:R-:W-:-:S04]  /*43b0*/  PRMT R99, R128, 0x654, R99 ;  /* 0x0000065480637816 */ /* 0x000fc80000000063 */
        /* <DEDUP_REMOVED lines=59> */
.L_x_35:
[----:B------:R-:W-:Y:S01]  /*4770*/  IMAD R7, R7, 0x8, R0 ;  /* 0x0000000807077824 */ /* 0x000fe200078e0200 */
[----:B------:R-:W-:-:S03]  /*4780*/  ISETP.GT.U32.AND P1, PT, R19, 0x1, PT ;  /* 0x000000011300780c */ /* 0x000fc60003f24070 */
[----:B------:R-:W-:-:S05]  /*4790*/  VIADD R7, R7, 0x28 ;  /* 0x0000002807077836 */ /* 0x000fca0000000000 */
[----:B------:R-:W-:-:S04]  /*47a0*/  PRMT R7, RZ, 0x654, R7 ;  /* 0x00000654ff077816 */ /* 0x000fc80000000007 */
[----:B------:R0:W-:Y:S01]  /*47b0*/  SYNCS.ARRIVE.TRANS64.RED.A1T0 RZ, [R7+URZ], RZ ;  /* 0x000000ff07ff79a7 */ /* 0x0001e2000810043f */
[----:B------:R-:W-:Y:S05]  /*47c0*/  @P1 BRA `(.L_x_36) ;  /* 0x0000000000041947 */ /* 0x000fea0003800000 */
[----:B------:R-:W-:Y:S01]  /*47d0*/  BPT.TRAP 0x1 ;  /* 0x000000040000795c */ /* 0x000fe20000300000 */
.L_x_36:
[C---:B------:R-:W-:Y:S01]  /*47e0*/  VIADD R6, R8.reuse, 0x4 ;  /* 0x0000000408067836 */ /* 0x040fe20000000000 */
[----:B------:R-:W-:Y:S01]  /*47f0*/  WARPGROUP.ARRIVE ;  /* 0x00000000000079c5 */ /* 0x000fe20000000000 */
[----:B0-----:R-:W-:Y:S02]  /*4800*/  IMAD.MOV.U32 R7, RZ, RZ, 0x40000040 ;  /* 0x40000040ff077424 */ /* 0x001fe400078e00ff */
[----:B------:R-:W-:Y:S01]  /*4810*/  VIADD R8, R8, 0x6 ;  /* 0x0000000608087836 */ /* 0x000fe20000000000 */
[C---:B------:R-:W-:Y:S01]  /*4820*/  R2UR UR6, R6.reuse ;  /* 0x00000000060672ca */ /* 0x040fe200000e0000 */
[----:B------:R-:W-:Y:S01]  /*4830*/  IMAD.MOV.U32 R9, RZ, RZ, 0x40000040 ;  /* 0x40000040ff097424 */ /* 0x000fe200078e00ff */
[C---:B------:R-:W-:Y:S02]  /*4840*/  R2UR UR7, R7.reuse ;  /* 0x00000000070772ca */ /* 0x040fe400000e0000 */
[----:B------:R-:W-:Y:S02]  /*4850*/  R2UR UR10, R6 ;  /* 0x00000000060a72ca */ /* 0x000fe400000e0000 */
[----:B------:R-:W-:-:S09]  /*4860*/  R2UR UR11, R7 ;  /* 0x00000000070b72ca */ /* 0x000fd200000e0000 */
[----:B------:R-:W-:Y:S01]  /*4870*/  QGMMA.64x64x32.F32.E4M3.E4M3 R56, R96, gdesc[UR4], R56, gsb0 ;  /* 0x00e0000460387df3 */ /* 0x000fe20008000838 */
[----:B------:R-:W-:Y:S02]  /*4880*/  R2UR UR6, R8 ;  /* 0x00000000080672ca */ /* 0x000fe400000e0000 */
[----:B------:R-:W-:Y:S01]  /*4890*/  R2UR UR7, R9 ;  /* 0x00000000090772ca */ /* 0x000fe200000e0000 */
[----:B------:R-:W-:Y:S02]  /*48a0*/  WARPGROUP.DEPBAR.LE gsb0, 0x0 ;  /* 0x00008000000079c5 */ /* 0x000fe40000010000 */
[----:B------:R-:W-:Y:S04]  /*48b0*/  LDS.U8 R3, [R5+0x2000] ;  /* 0x0020000005037984 */ /* 0x000fe80000000000 */
[----:B------:R-:W0:Y:S01]  /*48c0*/  LDS.U8 R6, [R5+0x2040] ;  /* 0x0020400005067984 */ /* 0x000e220000000000 */
[----:B------:R-:W-:-:S06]  /*48d0*/  WARPGROUP.ARRIVE ;  /* 0x00000000000079c5 */ /* 0x000fcc0000000000 */
[----:B------:R-:W-:Y:S01]  /*48e0*/  QGMMA.64x64x32.F32.E4M3.E4M3 R24, R100, gdesc[UR8], R24, gsb0 ;  /* 0x00e0000864187df3 */ /* 0x000fe20008000818 */
[----:B------:R-:W-:Y:S02]  /*48f0*/  R2UR UR10, R8 ;  /* 0x00000000080a72ca */ /* 0x000fe400000e0000 */
[----:B------:R-:W-:Y:S02]  /*4900*/  R2UR UR11, R9 ;  /* 0x00000000090b72ca */ /* 0x000fe400000e0000 */
        /* <DEDUP_REMOVED lines=61> */
.L_x_22:
[----:B------:R-:W-:Y:S05]  /*4ce0*/  @!P0 BRA `(.L_x_37) ;  /* 0x0000000000048947 */ /* 0x000fea0003800000 */
[----:B------:R-:W-:Y:S01]  /*4cf0*/  BPT.TRAP 0x1 ;  /* 0x000000040000795c */ /* 0x000fe20000300000 */
.L_x_37:
[----:B------:R-:W-:Y:S01]  /*4d00*/  UIADD3 UR39, UR40, UR39, URZ ;  /* 0x0000002728277290 */ /* 0x000fe2000fffe03f */
[----:B------:R-:W-:-:S03]  /*4d10*/  ISETP.GT.U32.AND P0, PT, R19, 0x1, PT ;  /* 0x000000011300780c */ /* 0x000fc60003f04070 */
[----:B------:R-:W-:-:S04]  /*4d20*/  UIADD3 UR6, UR39, -0x1, URZ ;  /* 0xffffffff27067890 */ /* 0x000fc8000fffe03f */
[----:B------:R-:W-:-:S04]  /*4d30*/  UIMAD.WIDE.U32 UR4, UR6, -0x33333333, URZ ;  /* 0xcccccccd060478a5 */ /* 0x000fc8000f8e003f */
[----:B------:R-:W-:-:S04]  /*4d40*/  USHF.R.U32.HI UR4, URZ, 0x2, UR5 ;  /* 0x000000023f047899 */ /* 0x000fc80008011605 */
[----:B------:R-:W-:-:S06]  /*4d50*/  UIMAD UR6, UR4, -0x5, UR6 ;  /* 0xfffffffb040678a4 */ /* 0x000fcc000f8e0206 */
[----:B------:R-:W-:-:S04]  /*4d60*/  IMAD.U32 R3, RZ, RZ, UR6 ;  /* 0x00000006ff037e24 */ /* 0x000fc8000f8e00ff */
[----:B------:R-:W-:-:S04]  /*4d70*/  IMAD R0, R3, 0x8, R0 ;  /* 0x0000000803007824 */ /* 0x000fc800078e0200 */
[----:B------:R-:W-:-:S05]  /*4d80*/  VIADD R0, R0, 0x28 ;  /* 0x0000002800007836 */ /* 0x000fca0000000000 */
[----:B------:R-:W-:-:S04]  /*4d90*/  PRMT R0, RZ, 0x654, R0 ;  /* 0x00000654ff007816 */ /* 0x000fc80000000000 */
[----:B------:R0:W-:Y:S01]  /*4da0*/  SYNCS.ARRIVE.TRANS64.RED.A1T0 RZ, [R0+URZ], RZ ;  /* 0x000000ff00ff79a7 */ /* 0x0001e2000810043f */
[----:B------:R-:W-:Y:S05]  /*4db0*/  @P0 BRA `(.L_x_38) ;  /* 0x0000000000040947 */ /* 0x000fea0003800000 */
[----:B------:R-:W-:Y:S01]  /*4dc0*/  BPT.TRAP 0x1 ;  /* 0x000000040000795c */ /* 0x000fe20000300000 */
.L_x_38:
[----:B------:R-:W1:Y:S01]  /*4dd0*/  LDC R4, c[0x0][0x288] ;  /* 0x0000a200ff047b82 */ /* 0x000e620000000800 */
[--C-:B0-----:R-:W-:Y:S01]  /*4de0*/  SHF.R.U32.HI R0, RZ, 0x2, R18.reuse ;  /* 0x00000002ff007819 */ /* 0x101fe20000011612 */
[----:B------:R-:W-:Y:S01]  /*4df0*/  IMAD.SHL.U32 R89, R89, 0x40, RZ ;  /* 0x0000004059597824 */ /* 0x000fe200078e00ff */
[----:B------:R-:W-:Y:S01]  /*4e00*/  SHF.R.U32.HI R5, RZ, 0x7, R18 ;  /* 0x00000007ff057819 */ /* 0x000fe20000011612 */
[----:B------:R-:W-:Y:S01]  /*4e10*/  IMAD.SHL.U32 R7, R90, 0x100, RZ ;  /* 0x000001005a077824 */ /* 0x000fe200078e00ff */
[----:B------:R-:W-:Y:S01]  /*4e20*/  LOP3.LUT R3, R18, 0x60, RZ, 0xc0, !PT ;  /* 0x0000006012037812 */ /* 0x000fe200078ec0ff */
[----:B------:R-:W-:Y:S01]  /*4e30*/  UISETP.GT.U32.AND UP0, UPT, UR39, 0x4, UPT ;  /* 0x000000042700788c */ /* 0x000fe2000bf04070 */
[----:B------:R-:W-:Y:S01]  /*4e40*/  LOP3.LUT R6, R0, 0x7, RZ, 0xc0, !PT ;  /* 0x0000000700067812 */ /* 0x000fe200078ec0ff */
[----:B------:R-:W-:Y:S01]  /*4e50*/  IMAD.SHL.U32 R22, R18, 0x2, RZ ;  /* 0x0000000212167824 */ /* 0x000fe200078e00ff */
[----:B------:R-:W-:Y:S01]  /*4e60*/  LOP3.LUT R0, R5, 0x1, RZ, 0xc0, !PT ;  /* 0x0000000105007812 */ /* 0x000fe200078ec0ff */
[----:B------:R-:W-:Y:S01]  /*4e70*/  ULDC UR7, c[0x0][0x284] ;  /* 0x0000a10000077ab9 */ /* 0x000fe20000000800 */
[----:B------:R-:W-:Y:S01]  /*4e80*/  SHF.R.U32.HI R3, RZ, 0x1, R3 ;  /* 0x00000001ff037819 */ /* 0x000fe20000011603 */
[----:B------:R-:W-:Y:S01]  /*4e90*/  UISETP.LT.U32.AND UP0, UPT, UR40, 0x5, UP0 ;  /* 0x000000052800788c */ /* 0x000fe20008701070 */
[----:B------:R-:W-:Y:S01]  /*4ea0*/  SHF.R.S32.HI R94, RZ, 0x1f, R88 ;  /* 0x0000001fff5e7819 */ /* 0x000fe20000011458 */
[C---:B------:R-:W-:Y:S01]  /*4eb0*/  IMAD.SHL.U32 R93, R0.reuse, 0x40, RZ ;  /* 0x00000040005d7824 */ /* 0x040fe200078e00ff */
[----:B------:R-:W-:Y:S01]  /*4ec0*/  IADD3 R5, RZ, -R3, -R6 ;  /* 0x80000003ff057210 */ /* 0x000fe20007ffe806 */
[----:B------:R-:W-:Y:S01]  /*4ed0*/  UISETP.GE.U32.AND UP1, UPT, UR40, 0x5, UPT ;  /* 0x000000052800788c */ /* 0x000fe2000bf26070 */
[----:B------:R-:W-:Y:S01]  /*4ee0*/  LOP3.LUT R22, R89, 0x6, R22, 0xf8, !PT ;  /* 0x0000000659167812 */ /* 0x000fe200078ef816 */
[----:B------:R-:W-:Y:S01]  /*4ef0*/  UIMAD.WIDE.U32 UR4, UR39, -0x33333333, URZ ;  /* 0xcccccccd270478a5 */ /* 0x000fe2000f8e003f */
[----:B------:R-:W-:Y:S01]  /*4f00*/  LOP3.LUT R93, R93, 0x40, R6, 0xe2, !PT ;  /* 0x000000405d5d7812 */ /* 0x000fe200078ee206 */
[----:B------:R-:W-:Y:S01]  /*4f10*/  IMAD R6, R0, -0x40, R5 ;  /* 0xffffffc000067824 */ /* 0x000fe200078e0205 */
[----:B------:R-:W-:Y:S01]  /*4f20*/  ULDC.64 UR8, c[0x0][0x5d0] ;  /* 0x0001740000087ab9 */ /* 0x000fe20000000a00 */
[----:B------:R-:W-:Y:S01]  /*4f30*/  USEL UR6, URZ, 0x1, !UP0 ;  /* 0x000000013f067887 */ /* 0x000fe2000c000000 */
[----:B------:R-:W-:Y:S01]  /*4f40*/  LOP3.LUT R0, R18, 0x3, RZ, 0xc0, !PT ;  /* 0x0000000312007812 */ /* 0x000fe200078ec0ff */
[----:B------:R-:W-:Y:S01]  /*4f50*/  IMAD R5, R94, UR8, RZ ;  /* 0x000000085e057c24 */ /* 0x000fe2000f8e02ff */
[----:B-1----:R-:W-:Y:S01]  /*4f60*/  ISETP.GE.AND P0, PT, R89, R4, PT ;  /* 0x000000045900720c */ /* 0x002fe20003f06270 */
[----:B------:R-:W-:Y:S01]  /*4f70*/  IMAD.WIDE R12, R90, 0x100, RZ ;  /* 0x000001005a0c7825 */ /* 0x000fe200078e02ff */
[----:B------:R-:W-:Y:S01]  /*4f80*/  SHF.R.S32.HI R23, RZ, 0x1f, R22 ;  /* 0x0000001fff177819 */ /* 0x000fe20000011416 */
[----:B------:R-:W-:Y:S01]  /*4f90*/  USHF.R.U32.HI UR4, URZ, 0x2, UR5 ;  /* 0x000000023f047899 */ /* 0x000fe20008011605 */
[C---:B------:R-:W-:Y:S01]  /*4fa0*/  ISETP.GE.OR P0, PT, R7.reuse, UR7, P0 ;  /* 0x0000000707007c0c */ /* 0x040fe20008706670 */
[----:B------:R-:W-:Y:S01]  /*4fb0*/  ULOP3.LUT UR38, UR38, UR6, URZ, 0x3c, !UPT ;  /* 0x0000000626267292 */ /* 0x000fe2000f8e3c3f */
[----:B------:R-:W-:Y:S01]  /*4fc0*/  IMAD R0, R0, -0x2, R4 ;  /* 0xfffffffe00007824 */ /* 0x000fe200078e0204 */
[----:B------:R-:W-:Y:S01]  /*4fd0*/  LOP3.LUT R93, R12, R93, R3, 0xfe, !PT ;  /* 0x0000005d0c5d7212 */ /* 0x000fe200078efe03 */
[C---:B------:R-:W-:Y:S01]  /*4fe0*/  IMAD R9, R88.reuse, UR9, R5 ;  /* 0x0000000958097c24 */ /* 0x040fe2000f8e0205 */
[----:B------:R-:W-:Y:S01]  /*4ff0*/  UIMAD UR39, UR4, -0x5, UR39 ;  /* 0xfffffffb042778a4 */ /* 0x000fe2000f8e0227 */
[----:B------:R-:W-:Y:S01]  /*5000*/  IMAD.WIDE.U32 R4, R88, UR8, R22 ;  /* 0x0000000858047c25 */ /* 0x000fe2000f8e0016 */
[----:B------:R-:W-:Y:S01]  /*5010*/  @UP1 ULOP3.LUT UR38, UR38, 0x1, UR4, 0x78, !UPT ;  /* 0x0000000126261892 */ /* 0x000fe2000f8e7804 */
[----:B------:R-:W-:-:S02]  /*5020*/  IADD3 R3, -R7, UR7, R6 ;  /* 0x0000000707037c10 */ /* 0x000fc4000fffe106 */
[----:B------:R-:W-:Y:S02]  /*5030*/  IMAD.IADD R5, R5, 0x1, R9 ;  /* 0x0000000105057824 */ /* 0x000fe400078e0209 */
[----:B------:R-:W-:Y:S02]  /*5040*/  IMAD.IADD R0, R0, 0x1, -R89 ;  /* 0x0000000100007824 */ /* 0x000fe400078e0a59 */
[----:B------:R-:W-:Y:S01]  /*5050*/  IMAD.MOV.U32 R90, RZ, RZ, -0x1 ;  /* 0xffffffffff5a7424 */ /* 0x000fe200078e00ff */
[----:B------:R-:W-:Y:S06]  /*5060*/  @P0 BRA `(.L_x_39) ;  /* 0x0000004800040947 */ /* 0x000fec0003800000 */
[----:B------:R-:W0:Y:S01]  /*5070*/  LDC.64 R20, c[0x0][0x5c8] ;  /* 0x00017200ff147b82 */ /* 0x000e220000000a00 */
[----:B------:R-:W-:Y:S01]  /*5080*/  ULDC.64 UR4, c[0x0][0x5c0] ;  /* 0x0001700000047ab9 */ /* 0x000fe20000000a00 */
[----:B------:R-:W-:Y:S01]  /*5090*/  BSSY B0, `(.L_x_39) ;  /* 0x000047e000007945 */ /* 0x000fe20003800000 */
[-C--:B0-----:R-:W-:Y:S02]  /*50a0*/  IMAD R6, R13, R20.reuse, RZ ;  /* 0x000000140d067224 */ /* 0x081fe400078e02ff */
[----:B------:R-:W-:-:S04]  /*50b0*/  IMAD.WIDE.U32 R4, R93, R20, R4 ;  /* 0x000000145d047225 */ /* 0x000fc800078e0004 */
[----:B------:R-:W-:Y:S01]  /*50c0*/  IMAD R9, R93, R21, R6 ;  /* 0x000000155d097224 */ /* 0x000fe200078e0206 */
[----:B------:R-:W-:Y:S01]  /*50d0*/  IADD3 R10, P3, R4, UR4, RZ ;  /* 0x00000004040a7c10 */ /* 0x000fe2000ff7e0ff */
[C---:B------:R-:W-:Y:S01]  /*50e0*/  IMAD.SHL.U32 R7, R20.reuse, 0x80, RZ ;  /* 0x0000008014077824 */ /* 0x040fe200078e00ff */
[C---:B------:R-:W-:Y:S01]  /*50f0*/  LEA R14, P2, R20.reuse, R4, 0x3 ;  /* 0x00000004140e7211 */ /* 0x040fe200078418ff */
[----:B------:R-:W-:Y:S01]  /*5100*/  IMAD.IADD R96, R5, 0x1, R9 ;  /* 0x0000000105607824 */ /* 0x000fe200078e0209 */
[----:B------:R-:W-:Y:S02]  /*5110*/  SHF.L.U64.HI R5, R20, 0x7, R21 ;  /* 0x0000000714057819 */ /* 0x000fe40000010215 */
[----:B------:R-:W-:Y:S02]  /*5120*/  IADD3 R6, P1, P0, R4, UR4, R7 ;  /* 0x0000000404067c10 */ /* 0x000fe4000f83e007 */
[----:B------:R-:W-:Y:S02]  /*5130*/  IADD3.X R11, R96, UR5, RZ, P3, !PT ;  /* 0x00000005600b7c10 */ /* 0x000fe40009ffe4ff */
[----:B-----5:R-:W-:-:S02]  /*5140*/  FSETP.NEU.AND P3, PT, R92, RZ, PT ;  /* 0x000000ff5c00720b */ /* 0x020fc40003f6d000 */
[----:B------:R-:W-:Y:S02]  /*5150*/  LEA.HI.X R20, R20, R96, R21, 0x3, P2 ;  /* 0x0000006014147211 */ /* 0x000fe400010f1c15 */
[C---:B------:R-:W-:Y:S02]  /*5160*/  IADD3 R8, P2, R14.reuse, UR4, RZ ;  /* 0x000000040e087c10 */ /* 0x040fe4000ff5e0ff */
[----:B------:R-:W-:Y:S02]  /*5170*/  IADD3 R4, P4, P5, R14, UR4, R7 ;  /* 0x000000040e047c10 */ /* 0x000fe4000fd9e007 */
[--C-:B------:R-:W-:Y:S02]  /*5180*/  IADD3.X R7, R96, UR5, R5.reuse, P1, P0 ;  /* 0x0000000560077c10 */ /* 0x100fe40008fe0405 */
[C---:B------:R-:W-:Y:S02]  /*5190*/  IADD3.X R9, R20.reuse, UR5, RZ, P2, !PT ;  /* 0x0000000514097c10 */ /* 0x040fe400097fe4ff */
[----:B------:R-:W-:Y:S01]  /*51a0*/  IADD3.X R5, R20, UR5, R5, P4, P5 ;  /* 0x0000000514057c10 */ /* 0x000fe2000a7ea405 */
[----:B------:R-:W-:Y:S06]  /*51b0*/  @!P3 BRA `(.L_x_40) ;  /* 0x00000034009cb947 */ /* 0x000fec0003800000 */
[----:B------:R-:W0:Y:S01]  /*51c0*/  LDC.64 R20, c[0x0][0x5b0] ;  /* 0x00016c00ff147b82 */ /* 0x000e220000000a00 */
[----:B------:R-:W-:Y:S01]  /*51d0*/  ULDC.64 UR4, c[0x0][0x5b8] ;  /* 0x00016e0000047ab9 */ /* 0x000fe20000000a00 */
[----:B------:R-:W-:Y:S01]  /*51e0*/  ISETP.GE.AND P0, PT, R3, 0x1, PT ;  /* 0x000000010300780c */ /* 0x000fe20003f06270 */
[----:B------:R-:W-:Y:S01]  /*51f0*/  IMAD R89, R94, UR4, RZ ;  /* 0x000000045e597c24 */ /* 0x000fe2000f8e02ff */
[----:B------:R-:W-:Y:S01]  /*5200*/  BSSY B1, `(.L_x_41) ;  /* 0x000000e000017945 */ /* 0x000fe20003800000 */
[----:B------:R-:W-:Y:S01]  /*5210*/  IMAD.WIDE.U32 R22, R88, UR4, R22 ;  /* 0x0000000458167c25 */ /* 0x000fe2000f8e0016 */
[----:B------:R-:W-:Y:S02]  /*5220*/  ISETP.LT.OR P3, PT, R0, 0x1, !P0 ;  /* 0x000000010000780c */ /* 0x000fe40004761670 */
[----:B------:R-:W1:Y:S01]  /*5230*/  LDC.64 R14, c[0x0][0x5a8] ;  /* 0x00016a00ff0e7b82 */ /* 0x000e620000000a00 */
[----:B------:R-:W-:-:S04]  /*5240*/  IMAD R89, R88, UR5, R89 ;  /* 0x0000000558597c24 */ /* 0x000fc8000f8e0259 */
[----:B------:R-:W-:Y:S02]  /*5250*/  IMAD.IADD R23, R23, 0x1, R89 ;  /* 0x0000000117177824 */ /* 0x000fe400078e0259 */
[-C--:B0-----:R-:W-:Y:S02]  /*5260*/  IMAD R94, R13, R20.reuse, RZ ;  /* 0x000000140d5e7224 */ /* 0x081fe400078e02ff */
[----:B------:R-:W-:-:S04]  /*5270*/  IMAD.WIDE.U32 R88, R93, R20, R22 ;  /* 0x000000145d587225 */ /* 0x000fc800078e0016 */
[----:B------:R-:W-:Y:S01]  /*5280*/  IMAD R94, R93, R21, R94 ;  /* 0x000000155d5e7224 */ /* 0x000fe200078e025e */
[----:B-1----:R-:W-:-:S04]  /*5290*/  IADD3 R88, P1, R88, R14, RZ ;  /* 0x0000000e58587210 */ /* 0x002fc80007f3e0ff */
[--C-:B------:R-:W-:Y:S02]  /*52a0*/  IADD3.X R89, R15, R89, R94.reuse, P1, !PT ;  /* 0x000000590f597210 */ /* 0x100fe40000ffe45e */
[----:B------:R-:W-:Y:S01]  /*52b0*/  PRMT R94, RZ, 0x7610, R94 ;  /* 0x00007610ff5e7816 */ /* 0x000fe2000000005e */
[----:B------:R-:W-:Y:S06]  /*52c0*/  @P3 BRA `(.L_x_42) ;  /* 0x0000000000043947 */ /* 0x000fec0003800000 */
[----:B------:R0:W5:Y:S02]  /*52d0*/  LDG.E.U8 R94, desc[UR36][R88.64] ;  /* 0x00000024585e7981 */ /* 0x000164000c1e1100 */
.L_x_42:
[----:B------:R-:W-:Y:S05]  /*52e0*/  BSYNC B1 ;  /* 0x0000000000017941 */ /* 0x000fea0003800000 */
.L_x_41:
[----:B-----5:R-:W-:Y:S01]  /*52f0*/  LOP3.LUT R94, R94, 0xff, RZ, 0xc0, !PT ;  /* 0x000000ff5e5e7812 */ /* 0x020fe200078ec0ff */
[----:B------:R-:W-:Y:S01]  /*5300*/  BSSY B1, `(.L_x_43) ;  /* 0x000000b000017945 */ /* 0x000fe20003800000 */
[----:B------:R-:W-:Y:S02]  /*5310*/  ISETP.LT.OR P2, PT, R0, 0x2, !P0 ;  /* 0x000000020000780c */ /* 0x000fe40004741670 */
[----:B------:R-:W-:-:S05]  /*5320*/  F2FP.F16.E4M3.UNPACK_B R94, R94 ;  /* 0x0000005eff5e723e */ /* 0x000fca00020006ff */
[----:B------:R-:W-:-:S05]  /*5330*/  HADD2.F32 R95, -RZ, R94.H0_H0 ;  /* 0x2000005eff5f7230 */ /* 0x000fca0000004100 */
[----:B------:R-:W-:-:S04]  /*5340*/  FMUL R95, R95, R92 ;  /* 0x0000005c5f5f7220 */ /* 0x000fc80000400000 */
[----:B------:R-:W-:Y:S01]  /*5350*/  FFMA R95, R56, R91, R95 ;  /* 0x0000005b385f7223 */ /* 0x000fe2000000005f */
[----:B------:R-:W-:-:S04]  /*5360*/  PRMT R56, RZ, 0x7610, R56 ;  /* 0x00007610ff387816 */ /* 0x000fc80000000038 */
[----:B------:R-:W-:-:S05]  /*5370*/  F2FP.SATFINITE.E4M3.F32.PACK_AB_MERGE_C R95, RZ, R95, RZ ;  /* 0x0000005fff5f723e */ /* 0x000fca00048070ff */
[----:B------:R1:W-:Y:S01]  /*5380*/  @!P3 STG.E.U8 desc[UR36][R10.64], R95 ;  /* 0x0000005f0a00b986 */ /* 0x0003e2000c101124 */
[----:B------:R-:W-:Y:S05]  /*5390*/  @P2 BRA `(.L_x_44) ;  /* 0x0000000000042947 */ /* 0x000fea0003800000 */
[----:B------:R2:W5:Y:S02]  /*53a0*/  LDG.E.U8 R56, desc[UR36][R88.64+0x1] ;  /* 0x0000012458387981 */ /* 0x000564000c1e1100 */
.L_x_44:
[----:B------:R-:W-:Y:S05]  /*53b0*/  BSYNC B1 ;  /* 0x0000000000017941 */ /* 0x000fea0003800000 */
.L_x_43:
[----:B-----5:R-:W-:Y:S01]  /*53c0*/  LOP3.LUT R56, R56, 0xff, RZ, 0xc0, !PT ;  /* 0x000000ff38387812 */ /* 0x020fe200078ec0ff */
[----:B------:R-:W-:Y:S01]  /*53d0*/  BSSY B1, `(.L_x_45) ;  /* 0x0000013000017945 */ /* 0x000fe20003800000 */
[----:B------:R-:W-:Y:S02]  /*53e0*/  IADD3 R97, P1, R93, 0x8, RZ ;  /* 0x000000085d617810 */ /* 0x000fe40007f3e0ff */
[----:B------:R-:W-:-:S03]  /*53f0*/  F2FP.F16.E4M3.UNPACK_B R56, R56 ;  /* 0x00000038ff38723e */ /* 0x000fc600020006ff */
[----:B------:R-:W-:Y:S01]  /*5400*/  IMAD.X R99, RZ, RZ, R13, P1 ;  /* 0x000000ffff637224 */ /* 0x000fe200008e060d */
[----:B------:R-:W-:Y:S01]  /*5410*/  ISETP.GE.AND P1, PT, R3, 0x9, PT ;  /* 0x000000090300780c */ /* 0x000fe20003f26270 */
[----:B-1----:R-:W-:Y:S02]  /*5420*/  HADD2.F32 R95, -RZ, R56.H0_H0 ;  /* 0x20000038ff5f7230 */ /* 0x002fe40000004100 */
[----:B------:R-:W-:Y:S01]  /*5430*/  IMAD R96, R99, R20, RZ ;  /* 0x0000001463607224 */ /* 0x000fe200078e02ff */
[----:B------:R-:W-:Y:S02]  /*5440*/  ISETP.LT.OR P4, PT, R0, 0x1, !P1 ;  /* 0x000000010000780c */ /* 0x000fe40004f81670 */
[----:B------:R-:W-:Y:S01]  /*5450*/  FMUL R56, R95, R92 ;  /* 0x0000005c5f387220 */ /* 0x000fe20000400000 */
[----:B------:R-:W-:-:S04]  /*5460*/  IMAD.WIDE.U32 R94, R97, R20, R22 ;  /* 0x00000014615e7225 */ /* 0x000fc800078e0016 */
[----:B------:R-:W-:Y:S01]  /*5470*/  FFMA R57, R57, R91, R56 ;  /* 0x0000005b39397223 */ /* 0x000fe20000000038 */
[----:B------:R-:W-:Y:S01]  /*5480*/  IMAD R96, R97, R21, R96 ;  /* 0x0000001561607224 */ /* 0x000fe200078e0260 */
[----:B------:R-:W-:Y:S02]  /*5490*/  IADD3 R56, P3, R94, R14, RZ ;  /* 0x0000000e5e387210 */ /* 0x000fe40007f7e0ff */
[----:B------:R-:W-:Y:S02]  /*54a0*/  PRMT R94, RZ, 0x7610, R94 ;  /* 0x00007610ff5e7816 */ /* 0x000fe4000000005e */
[----:B------:R-:W-:Y:S02]  /*54b0*/  F2FP.SATFINITE.E4M3.F32.PACK_AB_MERGE_C R97, RZ, R57, RZ ;  /* 0x00000039ff61723e */ /* 0x000fe400048070ff */
[----:B------:R-:W-:-:S03]  /*54c0*/  IADD3.X R57, R15, R95, R96, P3, !PT ;  /* 0x0000005f0f397210 */ /* 0x000fc60001ffe460 */
[----:B------:R1:W-:Y:S01]  /*54d0*/  @!P2 STG.E.U8 desc[UR36][R10.64+0x1], R97 ;  /* 0x000001610a00a986 */ /* 0x0003e2000c101124 */
[----:B------:R-:W-:Y:S05]  /*54e0*/  @P4 BRA `(.L_x_46) ;  /* 0x0000000000044947 */ /* 0x000fea0003800000 */
[----:B------:R3:W5:Y:S02]  /*54f0*/  LDG.E.U8 R94, desc[UR36][R56.64] ;  /* 0x00000024385e7981 */ /* 0x000764000c1e1100 */
.L_x_46:
[----:B------:R-:W-:Y:S05]  /*5500*/  BSYNC B1 ;  /* 0x0000000000017941 */ /* 0x000fea0003800000 */
.L_x_45:
        /* <DEDUP_REMOVED lines=12> */
.L_x_48:
[----:B------:R-:W-:Y:S05]  /*55d0*/  BSYNC B1 ;  /* 0x0000000000017941 */ /* 0x000fea0003800000 */
.L_x_47:
[----:B-----5:R-:W-:Y:S01]  /*55e0*/  LOP3.LUT R58, R58, 0xff, RZ, 0xc0, !PT ;  /* 0x000000ff3a3a7812 */ /* 0x020fe200078ec0ff */
[----:B------:R-:W-:Y:S01]  /*55f0*/  BSSY B1, `(.L_x_49) ;  /* 0x000000b000017945 */ /* 0x000fe20003800000 */
[----:B------:R-:W-:Y:S02]  /*5600*/  ISETP.LT.OR P3, PT, R0, 0x9, !P0 ;  /* 0x000000090000780c */ /* 0x000fe40004761670 */
[----:B------:R-:W-:-:S05]  /*5610*/  F2FP.F16.E4M3.UNPACK_B R58, R58 ;  /* 0x0000003aff3a723e */ /* 0x000fca00020006ff */
[----:B----4-:R-:W-:-:S05]  /*5620*/  HADD2.F32 R95, -RZ, R58.H0_H0 ;  /* 0x2000003aff5f7230 */ /* 0x010fca0000004100 */
[----:B------:R-:W-:-:S04]  /*5630*/  FMUL R58, R95, R92 ;  /* 0x0000005c5f3a7220 */ /* 0x000fc80000400000 */
[----:B------:R-:W-:-:S05]  /*5640*/  FFMA R58, R59, R91, R58 ;  /* 0x0000005b3b3a7223 */ /* 0x000fca000000003a */
[----:B------:R-:W-:Y:S02]  /*5650*/  F2FP.SATFINITE.E4M3.F32.PACK_AB_MERGE_C R59, RZ, R58, RZ ;  /* 0x0000003aff3b723e */ /* 0x000fe400048070ff */
[----:B------:R-:W-:-:S03]  /*5660*/  PRMT R58, RZ, 0x7610, R58 ;  /* 0x00007610ff3a7816 */ /* 0x000fc6000000003a */
[----:B------:R4:W-:Y:S01]  /*5670*/  @!P2 STG.E.U8 desc[UR36][R8.64+0x1], R59 ;  /* 0x0000013b0800a986 */ /* 0x0009e2000c101124 */
[----:B------:R-:W-:Y:S05]  /*5680*/  @P3 BRA `(.L_x_50) ;  /* 0x0000000000043947 */ /* 0x000fea0003800000 */
[----:B------:R0:W5:Y:S02]  /*5690*/  LDG.E.U8 R58, desc[UR36][R88.64+0x8] ;  /* 0x00000824583a7981 */ /* 0x000164000c1e1100 */
.L_x_50:
[----:B------:R-:W-:Y:S05]  /*56a0*/  BSYNC B1 ;  /* 0x0000000000017941 */ /* 0x000fea0003800000 */
.L_x_49:
[----:B-----5:R-:W-:Y:S01]  /*56b0*/  LOP3.LUT R58, R58, 0xff, RZ, 0xc0, !PT ;  /* 0x000000ff3a3a7812 */ /* 0x020fe200078ec0ff */
[----:B------:R-:W-:Y:S01]  /*56c0*/  BSSY B1, `(.L_x_51) ;  /* 0x000000b000017945 */ /* 0x000fe20003800000 */
[----:B------:R-:W-:Y:S02]  /*56d0*/  ISETP.LT.OR P2, PT, R0, 0xa, !P0 ;  /* 0x0000000a0000780c */ /* 0x000fe40004741670 */
[----:B------:R-:W-:-:S05]  /*56e0*/  F2FP.F16.E4M3.UNPACK_B R58, R58 ;  /* 0x0000003aff3a723e */ /* 0x000fca00020006ff */
[----:B----4-:R-:W-:Y:S01]  /*56f0*/  HADD2.F32 R59, -RZ, R58.H0_H0 ;  /* 0x2000003aff3b7230 */ /* 0x010fe20000004100 */
[----:B------:R-:W-:-:S04]  /*5700*/  PRMT R58, RZ, 0x7610, R58 ;  /* 0x00007610ff3a7816 */ /* 0x000fc8000000003a */
[----:B------:R-:W-:-:S04]  /*5710*/  FMUL R59, R59, R92 ;  /* 0x0000005c3b3b7220 */ /* 0x000fc80000400000 */
[----:B------:R-:W-:-:S05]  /*5720*/  FFMA R59, R60, R91, R59 ;  /* 0x0000005b3c3b7223 */ /* 0x000fca000000003b */
[----:B------:R-:W-:-:S05]  /*5730*/  F2FP.SATFINITE.E4M3.F32.PACK_AB_MERGE_C R59, RZ, R59, RZ ;  /* 0x0000003bff3b723e */ /* 0x000fca00048070ff */
[----:B------:R4:W-:Y:S01]  /*5740*/  @!P3 STG.E.U8 desc[UR36][R10.64+0x8], R59 ;  /* 0x0000083b0a00b986 */ /* 0x0009e2000c101124 */
[----:B------:R-:W-:Y:S05]  /*5750*/  @P2 BRA `(.L_x_52) ;  /* 0x0000000000042947 */ /* 0x000fea0003800000 */
[----:B------:R0:W5:Y:S02]  /*5760*/  LDG.E.U8 R58, desc[UR36][R88.64+0x9] ;  /* 0x00000924583a7981 */ /* 0x000164000c1e1100 */
.L_x_52:
[----:B------:R-:W-:Y:S05]  /*5770*/  BSYNC B1 ;  /* 0x0000000000017941 */ /* 0x000fea0003800000 */
.L_x_51:
        /* <DEDUP_REMOVED lines=12> */
.L_x_54:
[----:B------:R-:W-:Y:S05]  /*5840*/  BSYNC B1 ;  /* 0x0000000000017941 */ /* 0x000fea0003800000 */
.L_x_53:
        /* <DEDUP_REMOVED lines=12> */
.L_x_56:
[----:B------:R-:W-:Y:S05]  /*5910*/  BSYNC B1 ;  /* 0x0000000000017941 */ /* 0x000fea0003800000 */
.L_x_55:
        /* <DEDUP_REMOVED lines=12> */
.L_x_58:
[----:B------:R-:W-:Y:S05]  /*59e0*/  BSYNC B1 ;  /* 0x0000000000017941 */ /* 0x000fea0003800000 */
.L_x_57:
        /* <DEDUP_REMOVED lines=12> */
.L_x_60:
[----:B------:R-:W-:Y:S05]  /*5ab0*/  BSYNC B1 ;  /* 0x0000000000017941 */ /* 0x000fea0003800000 */
.L_x_59:
        /* <DEDUP_REMOVED lines=12> */
.L_x_62:
[----:B------:R-:W-:Y:S05]  /*5b80*/  BSYNC B1 ;  /* 0x0000000000017941 */ /* 0x000fea0003800000 */
.L_x_61:
        /* <DEDUP_REMOVED lines=12> */
.L_x_64:
[----:B------:R-:W-:Y:S05]  /*5c50*/  BSYNC B1 ;  /* 0x0000000000017941 */ /* 0x000fea0003800000 */
.L_x_63:
        /* <DEDUP_REMOVED lines=12> */
.L_x_66:
[----:B------:R-:W-:Y:S05]  /*5d20*/  BSYNC B1 ;  /* 0x0000000000017941 */ /* 0x000fea0003800000 */
.L_x_65:
        /* <DEDUP_REMOVED lines=12> */
.L_x_68:
[----:B------:R-:W-:Y:S05]  /*5df0*/  BSYNC B1 ;  /* 0x0000000000017941 */ /* 0x000fea0003800000 */
.L_x_67:
        /* <DEDUP_REMOVED lines=12> */
.L_x_70:
[----:B------:R-:W-:Y:S05]  /*5ec0*/  BSYNC B1 ;  /* 0x0000000000017941 */ /* 0x000fea0003800000 */
.L_x_69:
        /* <DEDUP_REMOVED lines=12> */
.L_x_72:
[----:B------:R-:W-:Y:S05]  /*5f90*/  BSYNC B1 ;  /* 0x0000000000017941 */ /* 0x000fea0003800000 */
.L_x_71:
        /* <DEDUP_REMOVED lines=12> */
.L_x_74:
[----:B------:R-:W-:Y:S05]  /*6060*/  BSYNC B1 ;  /* 0x0000000000017941 */ /* 0x000fea0003800000 */
.L_x_73:
        /* <DEDUP_REMOVED lines=12> */
.L_x_76:
[----:B------:R-:W-:Y:S05]  /*6130*/  BSYNC B1 ;  /* 0x0000000000017941 */ /* 0x000fea0003800000 */
.L_x_75:
        /* <DEDUP_REMOVED lines=12> */
.L_x_78:
[----:B------:R-:W-:Y:S05]  /*6200*/  BSYNC B1 ;  /* 0x0000000000017941 */ /* 0x000fea0003800000 */
.L_x_77:
        /* <DEDUP_REMOVED lines=12> */
.L_x_80:
[----:B------:R-:W-:Y:S05]  /*62d0*/  BSYNC B1 ;  /* 0x0000000000017941 */ /* 0x000fea0003800000 */
.L_x_79:
        /* <DEDUP_REMOVED lines=12> */
.L_x_82:
[----:B------:R-:W-:Y:S05]  /*63a0*/  BSYNC B1 ;  /* 0x0000000000017941 */ /* 0x000fea0003800000 */
.L_x_81:
        /* <DEDUP_REMOVED lines=12> */
.L_x_84:
[----:B------:R-:W-:Y:S05]  /*6470*/  BSYNC B1 ;  /* 0x0000000000017941 */ /* 0x000fea0003800000 */
.L_x_83:
        /* <DEDUP_REMOVED lines=12> */
.L_x_86:
[----:B------:R-:W-:Y:S05]  /*6540*/  BSYNC B1 ;  /* 0x0000000000017941 */ /* 0x000fea0003800000 */
.L_x_85:
        /* <DEDUP_REMOVED lines=12> */
.L_x_88:
[----:B------:R-:W-:Y:S05]  /*6610*/  BSYNC B1 ;  /* 0x0000000000017941 */ /* 0x000fea0003800000 */
.L_x_87:
        /* <DEDUP_REMOVED lines=12> */
.L_x_90:
[----:B------:R-:W-:Y:S05]  /*66e0*/  BSYNC B1 ;  /* 0x0000000000017941 */ /* 0x000fea0003800000 */
.L_x_89:
        /* <DEDUP_REMOVED lines=12> */
.L_x_92:
[----:B------:R-:W-:Y:S05]  /*67b0*/  BSYNC B1 ;  /* 0x0000000000017941 */ /* 0x000fea0003800000 */
.L_x_91:
        /* <DEDUP_REMOVED lines=12> */
.L_x_94:
[----:B------:R-:W-:Y:S05]  /*6880*/  BSYNC B1 ;  /* 0x0000000000017941 */ /* 0x000fea0003800000 */
.L_x_93:
        /* <DEDUP_REMOVED lines=12> */
.L_x_96:
[----:B------:R-:W-:Y:S05]  /*6950*/  BSYNC B1 ;  /* 0x0000000000017941 */ /* 0x000fea0003800000 */
.L_x_95:
        /* <DEDUP_REMOVED lines=12> */
.L_x_98:
[----:B------:R-:W-:Y:S05]  /*6a20*/  BSYNC B1 ;  /* 0x0000000000017941 */ /* 0x000fea0003800000 */
.L_x_97:
        /* <DEDUP_REMOVED lines=12> */
.L_x_100:
[----:B------:R-:W-:Y:S05]  /*6af0*/  BSYNC B1 ;  /* 0x0000000000017941 */ /* 0x000fea0003800000 */
.L_x_99:
        /* <DEDUP_REMOVED lines=12> */
.L_x_102:
[----:B------:R-:W-:Y:S05]  /*6bc0*/  BSYNC B1 ;  /* 0x0000000000017941 */ /* 0x000fea0003800000 */
.L_x_101:
[----:B-----5:R-:W-:Y:S01]  /*6bd0*/  LOP3.LUT R58, R58, 0xff, RZ, 0xc0, !PT ;  /* 0x000000ff3a3a7812 */ /* 0x020fe200078ec0ff */
[----:B------:R-:W-:Y:S01]  /*6be0*/  BSSY B1, `(.L_x_103) ;  /* 0x000000b000017945 */ /* 0x000fe20003800000 */
[----:B------:R-:W-:Y:S02]  /*6bf0*/  ISETP.LT.OR P1, PT, R0, 0x3a, !P1 ;  /* 0x0000003a0000780c */ /* 0x000fe40004f21670 */
[----:B------:R-:W-:Y:S02]  /*6c00*/  F2FP.F16.E4M3.UNPACK_B R58, R58 ;  /* 0x0000003aff3a723e */ /* 0x000fe400020006ff */
[----:B-1--4-:R-:W-:-:S03]  /*6c10*/  PRMT R10, RZ, 0x7610, R10 ;  /* 0x00007610ff0a7816 */ /* 0x012fc6000000000a */
[----:B------:R-:W-:-:S05]  /*6c20*/  HADD2.F32 R11, -RZ, R58.H0_H0 ;  /* 0x2000003aff0b7230 */ /* 0x000fca0000004100 */
[----:B------:R-:W-:-:S04]  /*6c30*/  FMUL R11, R11, R92 ;  /* 0x0000005c0b0b7220 */ /* 0x000fc80000400000 */
[----:B------:R-:W-:-:S05]  /*6c40*/  FFMA R11, R86, R91, R11 ;  /* 0x0000005b560b7223 */ /* 0x000fca000000000b */
[----:B------:R-:W-:-:S05]  /*6c50*/  F2FP.SATFINITE.E4M3.F32.PACK_AB_MERGE_C R11, RZ, R11, RZ ;  /* 0x0000000bff0b723e */ /* 0x000fca00048070ff */
[----:B------:R1:W-:Y:S01]  /*6c60*/  @!P2 STG.E.U8 desc[UR36][R8.64+0x38], R11 ;  /* 0x0000380b0800a986 */ /* 0x0003e2000c101124 */
[----:B------:R-:W-:Y:S05]  /*6c70*/  @P1 BRA `(.L_x_104) ;  /* 0x0000000000041947 */ /* 0x000fea0003800000 */
[----:B------:R4:W5:Y:S02]  /*6c80*/  LDG.E.U8 R10, desc[UR36][R56.64+0x39] ;  /* 0x00003924380a7981 */ /* 0x000964000c1e1100 */
.L_x_104:
[----:B------:R-:W-:Y:S05]  /*6c90*/  BSYNC B1 ;  /* 0x0000000000017941 */ /* 0x000fea0003800000 */
.L_x_103:
[----:B-----5:R-:W-:Y:S01]  /*6ca0*/  LOP3.LUT R10, R10, 0xff, RZ, 0xc0, !PT ;  /* 0x000000ff0a0a7812 */ /* 0x020fe200078ec0ff */
[----:B------:R-:W-:Y:S01]  /*6cb0*/  BSSY B1, `(.L_x_105) ;  /* 0x0000013000017945 */ /* 0x000fe20003800000 */
[----:B0--34-:R-:W-:Y:S02]  /*6cc0*/  IADD3 R57, P0, R93, 0x80, RZ ;  /* 0x000000805d397810 */ /* 0x019fe40007f1e0ff */
        /* <DEDUP_REMOVED lines=10> */
[----:B------:R-:W-:-:S03]  /*6d70*/  IADD3 R10, P2, R10, R14, RZ ;  /* 0x0000000e0a0a7210 */ /* 0x000fc60007f5e0ff */
[----:B------:R-:W-:Y:S02]  /*6d80*/  F2FP.SATFINITE.E4M3.F32.PACK_AB_MERGE_C R57, RZ, R56, RZ ;  /* 0x00000038ff39723e */ /* 0x000fe400048070ff */
[----:B------:R-:W-:Y:S02]  /*6d90*/  IADD3.X R11, R15, R11, R58, P2, !PT ;  /* 0x0000000b0f0b7210 */ /* 0x000fe400017fe43a */
[----:B------:R-:W-:Y:S01]  /*6da0*/  PRMT R56, RZ, 0x7610, R56 ;  /* 0x00007610ff387816 */ /* 0x000fe20000000038 */
[----:B------:R0:W-:Y:S01]  /*6db0*/  @!P1 STG.E.U8 desc[UR36][R8.64+0x39], R57 ;  /* 0x0000393908009986 */ /* 0x0001e2000c101124 */
[----:B------:R-:W-:Y:S05]  /*6dc0*/  @P3 BRA `(.L_x_106) ;  /* 0x0000000000043947 */ /* 0x000fea0003800000 */
[----:B------:R1:W5:Y:S02]  /*6dd0*/  LDG.E.U8 R56, desc[UR36][R10.64] ;  /* 0x000000240a387981 */ /* 0x000364000c1e1100 */
.L_x_106:
[----:B------:R-:W-:Y:S05]  /*6de0*/  BSYNC B1 ;  /* 0x0000000000017941 */ /* 0x000fea0003800000 */
.L_x_105:
[----:B-----5:R-:W-:Y:S01]  /*6df0*/  LOP3.LUT R56, R56, 0xff, RZ, 0xc0, !PT ;  /* 0x000000ff38387812 */ /* 0x020fe200078ec0ff */
[----:B------:R-:W-:Y:S01]  /*6e00*/  BSSY B1, `(.L_x_107) ;  /* 0x000000b000017945 */ /* 0x000fe20003800000 */
[----:B------:R-:W-:Y:S02]  /*6e10*/  ISETP.LT.OR P2, PT, R0, 0x2, !P0 ;  /* 0x000000020000780c */ /* 0x000fe40004741670 */
[----:B------:R-:W-:Y:S02]  /*6e20*/  F2FP.F16.E4M3.UNPACK_B R56, R56 ;  /* 0x00000038ff38723e */ /* 0x000fe400020006ff */
[----:B0-----:R-:W-:-:S03]  /*6e30*/  PRMT R8, RZ, 0x7610, R8 ;  /* 0x00007610ff087816 */ /* 0x001fc60000000008 */
[----:B------:R-:W-:-:S05]  /*6e40*/  HADD2.F32 R9, -RZ, R56.H0_H0 ;  /* 0x20000038ff097230 */ /* 0x000fca0000004100 */
[----:B------:R-:W-:-:S04]  /*6e50*/  FMUL R9, R9, R92 ;  /* 0x0000005c09097220 */ /* 0x000fc80000400000 */
[----:B------:R-:W-:-:S05]  /*6e60*/  FFMA R9, R24, R91, R9 ;  /* 0x0000005b18097223 */ /* 0x000fca0000000009 */
[----:B------:R-:W-:-:S05]  /*6e70*/  F2FP.SATFINITE.E4M3.F32.PACK_AB_MERGE_C R9, RZ, R9, RZ ;  /* 0x00000009ff09723e */ /* 0x000fca00048070ff */
[----:B------:R0:W-:Y:S01]  /*6e80*/  @!P3 STG.E.U8 desc[UR36][R6.64], R9 ;  /* 0x000000090600b986 */ /* 0x0001e2000c101124 */
[----:B------:R-:W-:Y:S05]  /*6e90*/  @P2 BRA `(.L_x_108) ;  /* 0x0000000000042947 */ /* 0x000fea0003800000 */
[----:B------:R3:W5:Y:S02]  /*6ea0*/  LDG.E.U8 R8, desc[UR36][R10.64+0x1] ;  /* 0x000001240a087981 */ /* 0x000764000c1e1100 */
.L_x_108:
[----:B------:R-:W-:Y:S05]  /*6eb0*/  BSYNC B1 ;  /* 0x0000000000017941 */ /* 0x000fea0003800000 */
.L_x_107:
[----:B-----5:R-:W-:Y:S01]  /*6ec0*/  LOP3.LUT R8, R8, 0xff, RZ, 0xc0, !PT ;  /* 0x000000ff08087812 */ /* 0x020fe200078ec0ff */
[----:B------:R-:W-:Y:S01]  /*6ed0*/  BSSY B1, `(.L_x_109) ;  /* 0x0000013000017945 */ /* 0x000fe20003800000 */
[----:B------:R-:W-:Y:S02]  /*6ee0*/  IADD3 R93, P1, R93, 0x88, RZ ;  /* 0x000000885d5d7810 */ /* 0x000fe40007f3e0ff */
[----:B------:R-:W-:-:S03]  /*6ef0*/  F2FP.F16.E4M3.UNPACK_B R8, R8 ;  /* 0x00000008ff08723e */ /* 0x000fc600020006ff */
[----:B------:R-:W-:Y:S01]  /*6f00*/  IMAD.X R13, RZ, RZ, R13, P1 ;  /* 0x000000ffff0d7224 */ /* 0x000fe200008e060d */
[----:B------:R-:W-:Y:S01]  /*6f10*/  ISETP.GE.AND P1, PT, R3, 0x89, PT ;  /* 0x000000890300780c */ /* 0x000fe20003f26270 */
[----:B0-----:R-:W-:Y:S01]  /*6f20*/  HADD2.F32 R9, -RZ, R8.H0_H0 ;  /* 0x20000008ff097230 */ /* 0x001fe20000004100 */
[----:B------:R-:W-:Y:S01]  /*6f30*/  PRMT R3, RZ, 0x7610, R3 ;  /* 0x00007610ff037816 */ /* 0x000fe20000000003 */
[-C--:B------:R-:W-:Y:S01]  /*6f40*/  IMAD R12, R13, R20.reuse, RZ ;  /* 0x000000140d0c7224 */ /* 0x080fe200078e02ff */
[----:B------:R-:W-:Y:S01]  /*6f50*/  ISETP.LT.OR P4, PT, R0, 0x1, !P1 ;  /* 0x000000010000780c */ /* 0x000fe20004f81670 */
[----:B------:R-:W-:-:S04]  /*6f60*/  IMAD.WIDE.U32 R22, R93, R20, R22 ;  /* 0x000000145d167225 */ /* 0x000fc800078e0016 */
[----:B------:R-:W-:Y:S01]  /*6f70*/  FMUL R8, R9, R92 ;  /* 0x0000005c09087220 */ /* 0x000fe20000400000 */
[----:B------:R-:W-:-:S03]  /*6f80*/  IMAD R12, R93, R21, R12 ;  /* 0x000000155d0c7224 */ /* 0x000fc600078e020c */
[----:B------:R-:W-:-:S01]  /*6f90*/  FFMA R8, R25, R91, R8 ;  /* 0x0000005b19087223 */ /* 0x000fc20000000008 */
[----:B------:R-:W-:-:S04]  /*6fa0*/  IADD3 R14, P3, R22, R14, RZ ;  /* 0x0000000e160e7210 */ /* 0x000fc80007f7e0ff */
[----:B------:R-:W-:Y:S02]  /*6fb0*/  F2FP.SATFINITE.E4M3.F32.PACK_AB_MERGE_C R9, RZ, R8, RZ ;  /* 0x00000008ff09723e */ /* 0x000fe400048070ff */
[----:B------:R-:W-:-:S03]  /*6fc0*/  IADD3.X R15, R15, R23, R12, P3, !PT ;  /* 0x000000170f0f7210 */ /* 0x000fc60001ffe40c */
[----:B------:R0:W-:Y:S01]  /*6fd0*/  @!P2 STG.E.U8 desc[UR36][R6.64+0x1], R9 ;  /* 0x000001090600a986 */ /* 0x0001e2000c101124 */
[----:B------:R-:W-:Y:S05]  /*6fe0*/  @P4 BRA `(.L_x_110) ;  /* 0x0000000000044947 */ /* 0x000fea0003800000 */
[----:B------:R4:W5:Y:S02]  /*6ff0*/  LDG.E.U8 R3, desc[UR36][R14.64] ;  /* 0x000000240e037981 */ /* 0x000964000c1e1100 */
.L_x_110:
[----:B------:R-:W-:Y:S05]  /*7000*/  BSYNC B1 ;  /* 0x0000000000017941 */ /* 0x000fea0003800000 */
.L_x_109:
[----:B-----5:R-:W-:Y:S01]  /*7010*/  LOP3.LUT R3, R3, 0xff, RZ, 0xc0, !PT ;  /* 0x000000ff03037812 */ /* 0x020fe200078ec0ff */
[----:B------:R-:W-:Y:S01]  /*7020*/  BSSY B1, `(.L_x_111) ;  /* 0x000000b000017945 */ /* 0x000fe20003800000 */
[----:B------:R-:W-:Y:S02]  /*7030*/  ISETP.LT.OR P2, PT, R0, 0x2, !P1 ;  /* 0x000000020000780c */ /* 0x000fe40004f41670 */
[----:B------:R-:W-:-:S05]  /*7040*/  F2FP.F16.E4M3.UNPACK_B R3, R3 ;  /* 0x00000003ff03723e */ /* 0x000fca00020006ff */
[----:B------:R-:W-:-:S05]  /*7050*/  HADD2.F32 R3, -RZ, R3.H0_H0 ;  /* 0x20000003ff037230 */ /* 0x000fca0000004100 */
[----:B------:R-:W-:-:S04]  /*7060*/  FMUL R3, R3, R92 ;  /* 0x0000005c03037220 */ /* 0x000fc80000400000 */
[----:B------:R-:W-:-:S05]  /*7070*/  FFMA R3, R26, R91, R3 ;  /* 0x0000005b1a037223 */ /* 0x000fca0000000003 */
[----:B0-----:R-:W-:Y:S02]  /*7080*/  F2FP.SATFINITE.E4M3.F32.PACK_AB_MERGE_C R9, RZ, R3, RZ ;  /* 0x00000003ff09723e */ /* 0x001fe400048070ff */
[----:B------:R-:W-:-:S03]  /*7090*/  PRMT R3, RZ, 0x7610, R3 ;  /* 0x00007610ff037816 */ /* 0x000fc60000000003 */
[----:B------:R0:W-:Y:S01]  /*70a0*/  @!P4 STG.E.U8 desc[UR36][R4.64], R9 ;  /* 0x000000090400c986 */ /* 0x0001e2000c101124 */
[----:B------:R-:W-:Y:S05]  /*70b0*/  @P2 BRA `(.L_x_112) ;  /* 0x0000000000042947 */ /* 0x000fea0003800000 */
[----:B------:R0:W5:Y:S02]  /*70c0*/  LDG.E.U8 R3, desc[UR36][R14.64+0x1] ;  /* 0x000001240e037981 */ /* 0x000164000c1e1100 */
.L_x_112:
[----:B------:R-:W-:Y:S05]  /*70d0*/  BSYNC B1 ;  /* 0x0000000000017941 */ /* 0x000fea0003800000 */
.L_x_111:
[----:B-----5:R-:W-:Y:S01]  /*70e0*/  LOP3.LUT R3, R3, 0xff, RZ, 0xc0, !PT ;  /* 0x000000ff03037812 */ /* 0x020fe200078ec0ff */
[----:B------:R-:W-:Y:S01]  /*70f0*/  BSSY B1, `(.L_x_113) ;  /* 0x000000b000017945 */ /* 0x000fe20003800000 */
[----:B------:R-:W-:Y:S02]  /*7100*/  ISETP.LT.OR P3, PT, R0, 0x9, !P0 ;  /* 0x000000090000780c */ /* 0x000fe40004761670 */
[----:B------:R-:W-:-:S05]  /*7110*/  F2FP.F16.E4M3.UNPACK_B R3, R3 ;  /* 0x00000003ff03723e */ /* 0x000fca00020006ff */
[----:B------:R-:W-:-:S05]  /*7120*/  HADD2.F32 R3, -RZ, R3.H0_H0 ;  /* 0x20000003ff037230 */ /* 0x000fca0000004100 */
[----:B------:R-:W-:Y:S01]  /*7130*/  FMUL R8, R3, R92 ;  /* 0x0000005c03087220 */ /* 0x000fe20000400000 */
[----:B------:R-:W-:-:S03]  /*7140*/  PRMT R3, RZ, 0x7610, R3 ;  /* 0x00007610ff037816 */ /* 0x000fc60000000003 */
[----:B------:R-:W-:-:S05]  /*7150*/  FFMA R8, R27, R91, R8 ;  /* 0x0000005b1b087223 */ /* 0x000fca0000000008 */
[----:B0-----:R-:W-:-:S05]  /*7160*/  F2FP.SATFINITE.E4M3.F32.PACK_AB_MERGE_C R9, RZ, R8, RZ ;  /* 0x00000008ff09723e */ /* 0x001fca00048070ff */
[----:B------:R0:W-:Y:S01]  /*7170*/  @!P2 STG.E.U8 desc[UR36][R4.64+0x1], R9 ;  /* 0x000001090400a986 */ /* 0x0001e2000c101124 */
[----:B------:R-:W-:Y:S05]  /*7180*/  @P3 BRA `(.L_x_114) ;  /* 0x0000000000043947 */ /* 0x000fea0003800000 */
[----:B------:R0:W5:Y:S02]  /*7190*/  LDG.E.U8 R3, desc[UR36][R10.64+0x8] ;  /* 0x000008240a037981 */ /* 0x000164000c1e1100 */
.L_x_114:
[----:B------:R-:W-:Y:S05]  /*71a0*/  BSYNC B1 ;  /* 0x0000000000017941 */ /* 0x000fea0003800000 */
.L_x_113:
        /* <DEDUP_REMOVED lines=12> */
.L_x_116:
[----:B------:R-:W-:Y:S05]  /*7270*/  BSYNC B1 ;  /* 0x0000000000017941 */ /* 0x000fea0003800000 */
.L_x_115:
        /* <DEDUP_REMOVED lines=12> */
.L_x_118:
[----:B------:R-:W-:Y:S05]  /*7340*/  BSYNC B1 ;  /* 0x0000000000017941 */ /* 0x000fea0003800000 */
.L_x_117:
        /* <DEDUP_REMOVED lines=12> */
.L_x_120:
[----:B------:R-:W-:Y:S05]  /*7410*/  BSYNC B1 ;  /* 0x0000000000017941 */ /* 0x000fea0003800000 */
.L_x_119:
        /* <DEDUP_REMOVED lines=12> */
.L_x_122:
[----:B------:R-:W-:Y:S05]  /*74e0*/  BSYNC B1 ;  /* 0x0000000000017941 */ /* 0x000fea0003800000 */
.L_x_121:
        /* <DEDUP_REMOVED lines=12> */
.L_x_124:
[----:B------:R-:W-:Y:S05]  /*75b0*/  BSYNC B1 ;  /* 0x0000000000017941 */ /* 0x000fea0003800000 */
.L_x_123:
        /* <DEDUP_REMOVED lines=12> */
.L_x_126:
[----:B------:R-:W-:Y:S05]  /*7680*/  BSYNC B1 ;  /* 0x0000000000017941 */ /* 0x000fea0003800000 */
.L_x_125:
        /* <DEDUP_REMOVED lines=12> */
.L_x_128:
[----:B------:R-:W-:Y:S05]  /*7750*/  BSYNC B1 ;  /* 0x0000000000017941 */ /* 0x000fea0003800000 */
.L_x_127:
        /* <DEDUP_REMOVED lines=12> */
.L_x_130:
[----:B------:R-:W-:Y:S05]  /*7820*/  BSYNC B1 ;  /* 0x0000000000017941 */ /* 0x000fea0003800000 */
.L_x_129:
        /* <DEDUP_REMOVED lines=12> */
.L_x_132:
[----:B------:R-:W-:Y:S05]  /*78f0*/  BSYNC B1 ;  /* 0x0000000000017941 */ /* 0x000fea0003800000 */
.L_x_131:
        /* <DEDUP_REMOVED lines=12> */
.L_x_134:
[----:B------:R-:W-:Y:S05]  /*79c0*/  BSYNC B1 ;  /* 0x0000000000017941 */ /* 0x000fea0003800000 */
.L_x_133:
        /* <DEDUP_REMOVED lines=12> */
.L_x_136:
[----:B------:R-:W-:Y:S05]  /*7a90*/  BSYNC B1 ;  /* 0x0000000000017941 */ /* 0x000fea0003800000 */
.L_x_135:
        /* <DEDUP_REMOVED lines=12> */
.L_x_138:
[----:B------:R-:W-:Y:S05]  /*7b60*/  BSYNC B1 ;  /* 0x0000000000017941 */ /* 0x000fea0003800000 */
.L_x_137:
        /* <DEDUP_REMOVED lines=12> */
.L_x_140:
[----:B------:R-:W-:Y:S05]  /*7c30*/  BSYNC B1 ;  /* 0x0000000000017941 */ /* 0x000fea0003800000 */
.L_x_139:
        /* <DEDUP_REMOVED lines=12> */
.L_x_142:
[----:B------:R-:W-:Y:S05]  /*7d00*/  BSYNC B1 ;  /* 0x0000000000017941 */ /* 0x000fea0003800000 */
.L_x_141:
        /* <DEDUP_REMOVED lines=12> */
.L_x_144:
[----:B------:R-:W-:Y:S05]  /*7dd0*/  BSYNC B1 ;  /* 0x0000000000017941 */ /* 0x000fea0003800000 */
.L_x_143:
        /* <DEDUP_REMOVED lines=12> */
.L_x_146:
[----:B------:R-:W-:Y:S05]  /*7ea0*/  BSYNC B1 ;  /* 0x0000000000017941 */ /* 0x000fea0003800000 */
.L_x_145:
        /* <DEDUP_REMOVED lines=12> */
.L_x_148:
[----:B------:R-:W-:Y:S05]  /*7f70*/  BSYNC B1 ;  /* 0x0000000000017941 */ /* 0x000fea0003800000 */
.L_x_147:
        /* <DEDUP_REMOVED lines=12> */
.L_x_150:
[----:B------:R-:W-:Y:S05]  /*8040*/  BSYNC B1 ;  /* 0x0000000000017941 */ /* 0x000fea0003800000 */
.L_x_149:
        /* <DEDUP_REMOVED lines=12> */
.L_x_152:
[----:B------:R-:W-:Y:S05]  /*8110*/  BSYNC B1 ;  /* 0x0000000000017941 */ /* 0x000fea0003800000 */
.L_x_151:
        /* <DEDUP_REMOVED lines=12> */
.L_x_154:
[----:B------:R-:W-:Y:S05]  /*81e0*/  BSYNC B1 ;  /* 0x0000000000017941 */ /* 0x000fea0003800000 */
.L_x_153:
        /* <DEDUP_REMOVED lines=12> */
.L_x_156:
[----:B------:R-:W-:Y:S05]  /*82b0*/  BSYNC B1 ;  /* 0x0000000000017941 */ /* 0x000fea0003800000 */
.L_x_155:
        /* <DEDUP_REMOVED lines=12> */
.L_x_158:
[----:B------:R-:W-:Y:S05]  /*8380*/  BSYNC B1 ;  /* 0x0000000000017941 */ /* 0x000fea0003800000 */
.L_x_157:
        /* <DEDUP_REMOVED lines=12> */
.L_x_160:
[----:B------:R-:W-:Y:S05]  /*8450*/  BSYNC B1 ;  /* 0x0000000000017941 */ /* 0x000fea0003800000 */
.L_x_159:
        /* <DEDUP_REMOVED lines=12> */
.L_x_162:
[----:B------:R-:W-:Y:S05]  /*8520*/  BSYNC B1 ;  /* 0x0000000000017941 */ /* 0x000fea0003800000 */
.L_x_161:
        /* <DEDUP_REMOVED lines=12> */
.L_x_164:
[----:B------:R-:W-:Y:S05]  /*85f0*/  BSYNC B1 ;  /* 0x0000000000017941 */ /* 0x000fea0003800000 */
.L_x_163:
        /* <DEDUP_REMOVED lines=12> */
.L_x_166:
[----:B------:R-:W-:Y:S05]  /*86c0*/  BSYNC B1 ;  /* 0x0000000000017941 */ /* 0x000fea0003800000 */
.L_x_165:
[----:B-----5:R-:W-:Y:S01]  /*86d0*/  LOP3.LUT R3, R3, 0xff, RZ, 0xc0, !PT ;  /* 0x000000ff03037812 */ /* 0x020fe200078ec0ff */
[----:B------:R-:W-:Y:S01]  /*86e0*/  BSSY B1, `(.L_x_167) ;  /* 0x000000b000017945 */ /* 0x000fe20003800000 */
[----:B------:R-:W-:Y:S02]  /*86f0*/  ISETP.LT.OR P1, PT, R0, 0x3a, !P1 ;  /* 0x0000003a0000780c */ /* 0x000fe40004f21670 */
[----:B------:R-:W-:Y:S02]  /*8700*/  F2FP.F16.E4M3.UNPACK_B R3, R3 ;  /* 0x00000003ff03723e */ /* 0x000fe400020006ff */
[----:B------:R-:W-:-:S03]  /*8710*/  PRMT R0, RZ, 0x7610, R0 ;  /* 0x00007610ff007816 */ /* 0x000fc60000000000 */
[----:B------:R-:W-:-:S05]  /*8720*/  HADD2.F32 R3, -RZ, R3.H0_H0 ;  /* 0x20000003ff037230 */ /* 0x000fca0000004100 */
[----:B------:R-:W-:-:S04]  /*8730*/  FMUL R3, R3, R92 ;  /* 0x0000005c03037220 */ /* 0x000fc80000400000 */
[----:B------:R-:W-:-:S05]  /*8740*/  FFMA R3, R54, R91, R3 ;  /* 0x0000005b36037223 */ /* 0x000fca0000000003 */
[----:B------:R-:W-:-:S05]  /*8750*/  F2FP.SATFINITE.E4M3.F32.PACK_AB_MERGE_C R3, RZ, R3, RZ ;  /* 0x00000003ff03723e */ /* 0x000fca00048070ff */
[----:B------:R0:W-:Y:S01]  /*8760*/  @!P2 STG.E.U8 desc[UR36][R4.64+0x38], R3 ;  /* 0x000038030400a986 */ /* 0x0001e2000c101124 */
[----:B------:R-:W-:Y:S05]  /*8770*/  @P1 BRA `(.L_x_168) ;  /* 0x0000000000041947 */ /* 0x000fea0003800000 */
[----:B------:R0:W5:Y:S02]  /*8780*/  LDG.E.U8 R0, desc[UR36][R14.64+0x39] ;  /* 0x000039240e007981 */ /* 0x000164000c1e1100 */
.L_x_168:
[----:B------:R-:W-:Y:S05]  /*8790*/  BSYNC B1 ;  /* 0x0000000000017941 */ /* 0x000fea0003800000 */
.L_x_167:
[----:B------:R-:W-:Y:S05]  /*87a0*/  @P1 BRA `(.L_x_169) ;  /* 0x0000001000301947 */ /* 0x000fea0003800000 */
[----:B-----5:R-:W-:-:S04]  /*87b0*/  LOP3.LUT R0, R0, 0xff, RZ, 0xc0, !PT ;  /* 0x000000ff00007812 */ /* 0x020fc800078ec0ff */
[----:B------:R-:W-:-:S05]  /*87c0*/  F2FP.F16.E4M3.UNPACK_B R0, R0 ;  /* 0x00000000ff00723e */ /* 0x000fca00020006ff */
[----:B0-----:R-:W-:-:S05]  /*87d0*/  HADD2.F32 R3, -RZ, R0.H0_H0 ;  /* 0x20000000ff037230 */ /* 0x001fca0000004100 */
[----:B------:R-:W-:-:S04]  /*87e0*/  FMUL R0, R3, R92 ;  /* 0x0000005c03007220 */ /* 0x000fc80000400000 */
[----:B------:R-:W-:-:S05]  /*87f0*/  FFMA R0, R55, R91, R0 ;  /* 0x0000005b37007223 */ /* 0x000fca0000000000 */
[----:B------:R-:W-:-:S05]  /*8800*/  F2FP.SATFINITE.E4M3.F32.PACK_AB_MERGE_C R3, RZ, R0, RZ ;  /* 0x00000000ff03723e */ /* 0x000fca00048070ff */
[----:B------:R0:W-:Y:S01]  /*8810*/  STG.E.U8 desc[UR36][R4.64+0x39], R3 ;  /* 0x0000390304007986 */ /* 0x0001e2000c101124 */
[----:B------:R-:W-:Y:S05]  /*8820*/  BRA `(.L_x_169) ;  /* 0x0000001000107947 */ /* 0x000fea0003800000 */
.L_x_40:
[C---:B------:R-:W-:Y:S01]  /*8830*/  ISETP.GE.AND P2, PT, R3.reuse, 0x1, PT ;  /* 0x000000010300780c */ /* 0x040fe20003f46270 */
[-C--:B------:R-:W-:Y:S01]  /*8840*/  FMUL R56, R56, R91.reuse ;  /* 0x0000005b38387220 */ /* 0x080fe20000400000 */
[----:B------:R-:W-:Y:S01]  /*8850*/  ISETP.GE.AND P1, PT, R3, 0x9, PT ;  /* 0x000000090300780c */ /* 0x000fe20003f26270 */
[-C--:B------:R-:W-:Y:S01]  /*8860*/  FMUL R57, R57, R91.reuse ;  /* 0x0000005b39397220 */ /* 0x080fe20000400000 */
[----:B------:R-:W-:Y:S01]  /*8870*/  ISETP.LT.OR P0, PT, R0, 0x1, !P2 ;  /* 0x000000010000780c */ /* 0x000fe20005701670 */
[-C--:B------:R-:W-:Y:S01]  /*8880*/  FMUL R58, R58, R91.reuse ;  /* 0x0000005b3a3a7220 */ /* 0x080fe20000400000 */
[----:B------:R-:W-:Y:S01]  /*8890*/  F2FP.SATFINITE.E4M3.F32.PACK_AB_MERGE_C R13, RZ, R56, RZ ;  /* 0x00000038ff0d723e */ /* 0x000fe200048070ff */
[-C--:B------:R-:W-:Y:S01]  /*88a0*/  FMUL R59, R59, R91.reuse ;  /* 0x0000005b3b3b7220 */ /* 0x080fe20000400000 */
[----:B------:R-:W-:Y:S01]  /*88b0*/  ISETP.LT.OR P3, PT, R0, 0x2, !P2 ;  /* 0x000000020000780c */ /* 0x000fe20005761670 */
[-C--:B------:R-:W-:Y:S01]  /*88c0*/  FMUL R60, R60, R91.reuse ;  /* 0x0000005b3c3c7220 */ /* 0x080fe20000400000 */
[C---:B------:R-:W-:Y:S01]  /*88d0*/  ISETP.LT.OR P4, PT, R0.reuse, 0x1, !P1 ;  /* 0x000000010000780c */ /* 0x040fe20004f81670 */
[-C--:B------:R-:W-:Y:S01]  /*88e0*/  FMUL R61, R61, R91.reuse ;  /* 0x0000005b3d3d7220 */ /* 0x080fe20000400000 */
[----:B------:R-:W-:Y:S01]  /*88f0*/  ISETP.LT.OR P5, PT, R0, 0x2, !P1 ;  /* 0x000000020000780c */ /* 0x000fe20004fa1670 */
[----:B------:R-:W-:Y:S01]  /*8900*/  FMUL R62, R62, R91 ;  /* 0x0000005b3e3e7220 */ /* 0x000fe20000400000 */
[----:B------:R-:W-:Y:S01]  /*8910*/  F2FP.SATFINITE.E4M3.F32.PACK_AB_MERGE_C R57, RZ, R57, RZ ;  /* 0x00000039ff39723e */ /* 0x000fe200048070ff */
[-C--:B------:R-:W-:Y:S01]  /*8920*/  FMUL R63, R63, R91.reuse ;  /* 0x0000005b3f3f7220 */ /* 0x080fe20000400000 */
[----:B------:R-:W-:Y:S01]  /*8930*/  F2FP.SATFINITE.E4M3.F32.PACK_AB_MERGE_C R15, RZ, R58, RZ ;  /* 0x0000003aff0f723e */ /* 0x000fe200048070ff */
[----:B------:R0:W-:Y:S01]  /*8940*/  @!P0 STG.E.U8 desc[UR36][R10.64], R13 ;  /* 0x0000000d0a008986 */ /* 0x0001e2000c101124 */
[----:B------:R-:W-:Y:S01]  /*8950*/  ISETP.LT.OR P0, PT, R0, 0x9, !P2 ;  /* 0x000000090000780c */ /* 0x000fe20005701670 */
[----:B------:R-:W-:Y:S01]  /*8960*/  FMUL R64, R64, R91 ;  /* 0x0000005b40407220 */ /* 0x000fe20000400000 */
[----:B------:R-:W-:Y:S01]  /*8970*/  F2FP.SATFINITE.E4M3.F32.PACK_AB_MERGE_C R59, RZ, R59, RZ ;  /* 0x0000003bff3b723e */ /* 0x000fe200048070ff */
[----:B------:R-:W-:Y:S01]  /*8980*/  @!P3 STG.E.U8 desc[UR36][R10.64+0x1], R57 ;  /* 0x000001390a00b986 */ /* 0x000fe2000c101124 */
[----:B------:R-:W-:Y:S01]  /*8990*/  F2FP.SATFINITE.E4M3.F32.PACK_AB_MERGE_C R21, RZ, R60, RZ ;  /* 0x0000003cff15723e */ /* 0x000fe200048070ff */
[-C--:B------:R-:W-:Y:S01]  /*89a0*/  FMUL R65, R65, R91.reuse ;  /* 0x0000005b41417220 */ /* 0x080fe20000400000 */
[C---:B------:R-:W-:Y:S01]  /*89b0*/  ISETP.LT.OR P3, PT, R0.reuse, 0xa, !P2 ;  /* 0x0000000a0000780c */ /* 0x040fe20005761670 */
[----:B------:R1:W-:Y:S01]  /*89c0*/  @!P4 STG.E.U8 desc[UR36][R8.64], R15 ;  /* 0x0000000f0800c986 */ /* 0x0003e2000c101124 */
[----:B------:R-:W-:Y:S01]  /*89d0*/  ISETP.LT.OR P4, PT, R0, 0x9, !P1 ;  /* 0x000000090000780c */ /* 0x000fe20004f81670 */
[----:B------:R-:W-:Y:S01]  /*89e0*/  FMUL R66, R66, R91 ;  /* 0x0000005b42427220 */ /* 0x000fe20000400000 */
[----:B------:R-:W-:Y:S01]  /*89f0*/  F2FP.SATFINITE.E4M3.F32.PACK_AB_MERGE_C R61, RZ, R61, RZ ;  /* 0x0000003dff3d723e */ /* 0x000fe200048070ff */
[----:B------:R-:W-:Y:S01]  /*8a00*/  @!P5 STG.E.U8 desc[UR36][R8.64+0x1], R59 ;  /* 0x0000013b0800d986 */ /* 0x000fe2000c101124 */
[C---:B------:R-:W-:Y:S01]  /*8a10*/  ISETP.LT.OR P5, PT, R0.reuse, 0xa, !P1 ;  /* 0x0000000a0000780c */ /* 0x040fe20004fa1670 */
[-C--:B------:R-:W-:Y:S01]  /*8a20*/  FMUL R67, R67, R91.reuse ;  /* 0x0000005b43437220 */ /* 0x080fe20000400000 */
[----:B0-----:R-:W-:Y:S01]  /*8a30*/  F2FP.SATFINITE.E4M3.F32.PACK_AB_MERGE_C R13, RZ, R62, RZ ;  /* 0x0000003eff0d723e */ /* 0x001fe200048070ff */
[----:B------:R0:W-:Y:S01]  /*8a40*/  @!P0 STG.E.U8 desc[UR36][R10.64+0x8], R21 ;  /* 0x000008150a008986 */ /* 0x0001e2000c101124 */
[----:B------:R-:W-:Y:S01]  /*8a50*/  ISETP.LT.OR P0, PT, R0, 0x11, !P2 ;  /* 0x000000110000780c */ /* 0x000fe20005701670 */
[----:B------:R-:W-:Y:S01]  /*8a60*/  FMUL R68, R68, R91 ;  /* 0x0000005b44447220 */ /* 0x000fe20000400000 */
[----:B------:R-:W-:Y:S01]  /*8a70*/  F2FP.SATFINITE.E4M3.F32.PACK_AB_MERGE_C R63, RZ, R63, RZ ;  /* 0x0000003fff3f723e */ /* 0x000fe200048070ff */
[----:B------:R-:W-:Y:S01]  /*8a80*/  @!P3 STG.E.U8 desc[UR36][R10.64+0x9], R61 ;  /* 0x0000093d0a00b986 */ /* 0x000fe2000c101124 */
[----:B-1----:R-:W-:Y:S01]  /*8a90*/  F2FP.SATFINITE.E4M3.F32.PACK_AB_MERGE_C R15, RZ, R64, RZ ;  /* 0x00000040ff0f723e */ /* 0x002fe200048070ff */
        /* <DEDUP_REMOVED lines=8> */
[----:B------:R-:W-:Y:S01]  /*8b20*/  FMUL R71, R71, R91 ;  /* 0x0000005b47477220 */ /* 0x000fe20000400000 */
[----:B------:R-:W-:Y:S01]  /*8b30*/  F2FP.SATFINITE.E4M3.F32.PACK_AB_MERGE_C R67, RZ, R67, RZ ;  /* 0x00000043ff43723e */ /* 0x000fe200048070ff */
[----:B------:R2:W-:Y:S01]  /*8b40*/  @!P0 STG.E.U8 desc[UR36][R10.64+0x10], R15 ;  /* 0x0000100f0a008986 */ /* 0x0005e2000c101124 */
[----:B------:R-:W-:Y:S01]  /*8b50*/  ISETP.LT.OR P0, PT, R0, 0x19, !P2 ;  /* 0x000000190000780c */ /* 0x000fe20005701670 */
[-C--:B------:R-:W-:Y:S01]  /*8b60*/  FMUL R72, R72, R91.reuse ;  /* 0x0000005b48487220 */ /* 0x080fe20000400000 */
[----:B0-----:R-:W-:Y:S01]  /*8b70*/  F2FP.SATFINITE.E4M3.F32.PACK_AB_MERGE_C R21, RZ, R68, RZ ;  /* 0x00000044ff15723e */ /* 0x001fe200048070ff */
[----:B------:R-:W-:Y:S01]  /*8b80*/  @!P3 STG.E.U8 desc[UR36][R10.64+0x11], R65 ;  /* 0x000011410a00b986 */ /* 0x000fe2000c101124 */
[----:B-1----:R-:W-:Y:S01]  /*8b90*/  F2FP.SATFINITE.E4M3.F32.PACK_AB_MERGE_C R13, RZ, R66, RZ ;  /* 0x00000042ff0d723e */ /* 0x002fe200048070ff */
[-C--:B------:R-:W-:Y:S01]  /*8ba0*/  FMUL R73, R73, R91.reuse ;  /* 0x0000005b49497220 */ /* 0x080fe20000400000 */
[----:B------:R-:W-:Y:S01]  /*8bb0*/  ISETP.LT.OR P3, PT, R0, 0x1a, !P2 ;  /* 0x0000001a0000780c */ /* 0x000fe20005761670 */
[----:B------:R-:W-:Y:S01]  /*8bc0*/  FMUL R74, R74, R91 ;  /* 0x0000005b4a4a7220 */ /* 0x000fe20000400000 */
[----:B------:R-:W-:Y:S01]  /*8bd0*/  F2FP.SATFINITE.E4M3.F32.PACK_AB_MERGE_C R69, RZ, R69, RZ ;  /* 0x00000045ff45723e */ /* 0x000fe200048070ff */
[----:B------:R0:W-:Y:S01]  /*8be0*/  @!P4 STG.E.U8 desc[UR36][R8.64+0x10], R13 ;  /* 0x0000100d0800c986 */ /* 0x0001e2000c101124 */
[C---:B------:R-:W-:Y:S01]  /*8bf0*/  ISETP.LT.OR P4, PT, R0.reuse, 0x19, !P1 ;  /* 0x000000190000780c */ /* 0x040fe20004f81670 */
[----:B------:R-:W-:Y:S01]  /*8c00*/  FMUL R75, R75, R91 ;  /* 0x0000005b4b4b7220 */ /* 0x000fe20000400000 */
[----:B------:R-:W-:Y:S01]  /*8c10*/  F2FP.SATFINITE.E4M3.F32.PACK_AB_MERGE_C R71, RZ, R71, RZ ;  /* 0x00000047ff47723e */ /* 0x000fe200048070ff */
[----:B------:R-:W-:Y:S01]  /*8c20*/  @!P5 STG.E.U8 desc[UR36][R8.64+0x11], R67 ;  /* 0x000011430800d986 */ /* 0x000fe2000c101124 */
[----:B------:R-:W-:Y:S01]  /*8c30*/  ISETP.LT.OR P5, PT, R0, 0x1a, !P1 ;  /* 0x0000001a0000780c */ /* 0x000fe20004fa1670 */
[-C--:B------:R-:W-:Y:S01]  /*8c40*/  FMUL R76, R76, R91.reuse ;  /* 0x0000005b4c4c7220 */ /* 0x080fe20000400000 */
[----:B--2---:R-:W-:Y:S01]  /*8c50*/  F2FP.SATFINITE.E4M3.F32.PACK_AB_MERGE_C R15, RZ, R72, RZ ;  /* 0x00000048ff0f723e */ /* 0x004fe200048070ff */
[----:B------:R1:W-:Y:S01]  /*8c60*/  @!P0 STG.E.U8 desc[UR36][R10.64+0x18], R21 ;  /* 0x000018150a008986 */ /* 0x0003e2000c101124 */
[----:B------:R-:W-:Y:S01]  /*8c70*/  ISETP.LT.OR P0, PT, R0, 0x21, !P2 ;  /* 0x000000210000780c */ /* 0x000fe20005701670 */
[----:B------:R-:W-:Y:S01]  /*8c80*/  FMUL R77, R77, R91 ;  /* 0x0000005b4d4d7220 */ /* 0x000fe20000400000 */
[----:B------:R-:W-:Y:S01]  /*8c90*/  F2FP.SATFINITE.E4M3.F32.PACK_AB_MERGE_C R73, RZ, R73, RZ ;  /* 0x00000049ff49723e */ /* 0x000fe200048070ff */
[----:B------:R-:W-:Y:S01]  /*8ca0*/  @!P3 STG.E.U8 desc[UR36][R10.64+0x19], R69 ;  /* 0x000019450a00b986 */ /* 0x000fe2000c101124 */
[----:B0-----:R-:W-:Y:S01]  /*8cb0*/  F2FP.SATFINITE.E4M3.F32.PACK_AB_MERGE_C R13, RZ, R70, RZ ;  /* 0x00000046ff0d723e */ /* 0x001fe200048070ff */
[-C--:B------:R-:W-:Y:S01]  /*8cc0*/  FMUL R78, R78, R91.reuse ;  /* 0x0000005b4e4e7220 */ /* 0x080fe20000400000 */
[C---:B------:R-:W-:Y:S01]  /*8cd0*/  ISETP.LT.OR P3, PT, R0.reuse, 0x22, !P2 ;  /* 0x000000220000780c */ /* 0x040fe20005761670 */
[----:B------:R-:W-:Y:S01]  /*8ce0*/  FMUL R79, R79, R91 ;  /* 0x0000005b4f4f7220 */ /* 0x000fe20000400000 */
[----:B------:R-:W-:Y:S01]  /*8cf0*/  F2FP.SATFINITE.E4M3.F32.PACK_AB_MERGE_C R75, RZ, R75, RZ ;  /* 0x0000004bff4b723e */ /* 0x000fe200048070ff */
[----:B------:R0:W-:Y:S01]  /*8d00*/  @!P4 STG.E.U8 desc[UR36][R8.64+0x18], R13 ;  /* 0x0000180d0800c986 */ /* 0x0001e2000c101124 */
[----:B------:R-:W-:Y:S01]  /*8d10*/  ISETP.LT.OR P4, PT, R0, 0x21, !P1 ;  /* 0x000000210000780c */ /* 0x000fe20004f81670 */
[-C--:B------:R-:W-:Y:S01]  /*8d20*/  FMUL R80, R80, R91.reuse ;  /* 0x0000005b50507220 */ /* 0x080fe20000400000 */
[----:B-1----:R-:W-:Y:S01]  /*8d30*/  F2FP.SATFINITE.E4M3.F32.PACK_AB_MERGE_C R21, RZ, R76, RZ ;  /* 0x0000004cff15723e */ /* 0x002fe200048070ff */
[----:B------:R-:W-:Y:S01]  /*8d40*/  @!P5 STG.E.U8 desc[UR36][R8.64+0x19], R71 ;  /* 0x000019470800d986 */ /* 0x000fe2000c101124 */
[C---:B------:R-:W-:Y:S01]  /*8d50*/  ISETP.LT.OR P5, PT, R0.reuse, 0x22, !P1 ;  /* 0x000000220000780c */ /* 0x040fe20004fa1670 */
[----:B------:R-:W-:Y:S01]  /*8d60*/  FMUL R81, R81, R91 ;  /* 0x0000005b51517220 */ /* 0x000fe20000400000 */
[----:B------:R-:W-:Y:S01]  /*8d70*/  F2FP.SATFINITE.E4M3.F32.PACK_AB_MERGE_C R77, RZ, R77, RZ ;  /* 0x0000004dff4d723e */ /* 0x000fe200048070ff */
[----:B------:R1:W-:Y:S01]  /*8d80*/  @!P0 STG.E.U8 desc[UR36][R10.64+0x20], R15 ;  /* 0x0000200f0a008986 */ /* 0x0003e2000c101124 */
[----:B------:R-:W-:Y:S01]  /*8d90*/  ISETP.LT.OR P0, PT, R0, 0x29, !P2 ;  /* 0x000000290000780c */ /* 0x000fe20005701670 */
[----:B------:R-:W-:Y:S01]  /*8da0*/  FMUL R83, R83, R91 ;  /* 0x0000005b53537220 */ /* 0x000fe20000400000 */
[----:B------:R-:W-:Y:S01]  /*8db0*/  F2FP.SATFINITE.E4M3.F32.PACK_AB_MERGE_C R79, RZ, R79, RZ ;  /* 0x0000004fff4f723e */ /* 0x000fe200048070ff */
[----:B------:R-:W-:Y:S01]  /*8dc0*/  @!P3 STG.E.U8 desc[UR36][R10.64+0x21], R73 ;  /* 0x000021490a00b986 */ /* 0x000fe2000c101124 */
[----:B0-----:R-:W-:Y:S01]  /*8dd0*/  F2FP.SATFINITE.E4M3.F32.PACK_AB_MERGE_C R13, RZ, R74, RZ ;  /* 0x0000004aff0d723e */ /* 0x001fe200048070ff */
[-C--:B------:R-:W-:Y:S01]  /*8de0*/  FMUL R82, R82, R91.reuse ;  /* 0x0000005b52527220 */ /* 0x080fe20000400000 */
[----:B------:R-:W-:Y:S01]  /*8df0*/  ISETP.LT.OR P3, PT, R0, 0x2a, !P1 ;  /* 0x0000002a0000780c */ /* 0x000fe20004f61670 */
[----:B------:R-:W-:Y:S01]  /*8e00*/  FMUL R84, R84, R91 ;  /* 0x0000005b54547220 */ /* 0x000fe20000400000 */
[----:B------:R-:W-:Y:S01]  /*8e10*/  F2FP.SATFINITE.E4M3.F32.PACK_AB_MERGE_C R81, RZ, R81, RZ ;  /* 0x00000051ff51723e */ /* 0x000fe200048070ff */
[----:B------:R0:W-:Y:S01]  /*8e20*/  @!P4 STG.E.U8 desc[UR36][R8.64+0x20], R13 ;  /* 0x0000200d0800c986 */ /* 0x0001e2000c101124 */
[C---:B------:R-:W-:Y:S01]  /*8e30*/  ISETP.LT.OR P4, PT, R0.reuse, 0x2a, !P2 ;  /* 0x0000002a0000780c */ /* 0x040fe20005781670 */
[-C--:B------:R-:W-:Y:S01]  /*8e40*/  FMUL R85, R85, R91.reuse ;  /* 0x0000005b55557220 */ /* 0x080fe20000400000 */
[----:B-1----:R-:W-:Y:S01]  /*8e50*/  F2FP.SATFINITE.E4M3.F32.PACK_AB_MERGE_C R15, RZ, R80, RZ ;  /* 0x00000050ff0f723e */ /* 0x002fe200048070ff */
[----:B------:R-:W-:Y:S01]  /*8e60*/  @!P5 STG.E.U8 desc[UR36][R8.64+0x21], R75 ;  /* 0x0000214b0800d986 */ /* 0x000fe2000c101124 */
[----:B------:R-:W-:Y:S01]  /*8e70*/  ISETP.LT.OR P5, PT, R0, 0x29, !P1 ;  /* 0x000000290000780c */ /* 0x000fe20004fa1670 */
[----:B------:R-:W-:Y:S01]  /*8e80*/  FMUL R86, R86, R91 ;  /* 0x0000005b56567220 */ /* 0x000fe20000400000 */
[----:B------:R-:W-:Y:S01]  /*8e90*/  F2FP.SATFINITE.E4M3.F32.PACK_AB_MERGE_C R83, RZ, R83, RZ ;  /* 0x00000053ff53723e */ /* 0x000fe200048070ff */
[----:B------:R1:W-:Y:S01]  /*8ea0*/  @!P0 STG.E.U8 desc[UR36][R10.64+0x28], R21 ;  /* 0x000028150a008986 */ /* 0x0003e2000c101124 */
[----:B------:R-:W-:Y:S01]  /*8eb0*/  ISETP.LT.OR P0, PT, R0, 0x31, !P2 ;  /* 0x000000310000780c */ /* 0x000fe20005701670 */
[----:B------:R-:W-:Y:S01]  /*8ec0*/  FMUL R87, R87, R91 ;  /* 0x0000005b57577220 */ /* 0x000fe20000400000 */
[----:B------:R-:W-:Y:S01]  /*8ed0*/  F2FP.SATFINITE.E4M3.F32.PACK_AB_MERGE_C R85, RZ, R85, RZ ;  /* 0x00000055ff55723e */ /* 0x000fe200048070ff */
[-C--:B------:R-:W-:Y:S01]  /*8ee0*/  FMUL R24, R24, R91.reuse ;  /* 0x0000005b18187220 */ /* 0x080fe20000400000 */
[----:B0-----:R-:W-:Y:S01]  /*8ef0*/  F2FP.SATFINITE.E4M3.F32.PACK_AB_MERGE_C R13, RZ, R78, RZ ;  /* 0x0000004eff0d723e */ /* 0x001fe200048070ff */
[----:B------:R-:W-:Y:S01]  /*8f00*/  @!P4 STG.E.U8 desc[UR36][R10.64+0x29], R77 ;  /* 0x0000294d0a00c986 */ /* 0x000fe2000c101124 */
        /* <DEDUP_REMOVED lines=9> */
[-C--:B------:R-:W-:Y:S01]  /*8fa0*/  FMUL R27, R27, R91.reuse ;  /* 0x0000005b1b1b7220 */ /* 0x080fe20000400000 */
[C---:B------:R-:W-:Y:S01]  /*8fb0*/  ISETP.LT.OR P2, PT, R0.reuse, 0x3a, !P2 ;  /* 0x0000003a0000780c */ /* 0x040fe20005741670 */
[----:B------:R1:W-:Y:S01]  /*8fc0*/  @!P0 STG.E.U8 desc[UR36][R10.64+0x30], R15 ;  /* 0x0000300f0a008986 */ /* 0x0003e2000c101124 */
[----:B------:R-:W-:Y:S01]  /*8fd0*/  ISETP.LT.OR P0, PT, R0, 0x32, !P1 ;  /* 0x000000320000780c */ /* 0x000fe20004f01670 */
[----:B------:R-:W-:Y:S01]  /*8fe0*/  FMUL R28, R28, R91 ;  /* 0x0000005b1c1c7220 */ /* 0x000fe20000400000 */
[----:B------:R-:W-:Y:S01]  /*8ff0*/  F2FP.SATFINITE.E4M3.F32.PACK_AB_MERGE_C R25, RZ, R25, RZ ;  /* 0x00000019ff19723e */ /* 0x000fe200048070ff */
[----:B------:R-:W-:Y:S01]  /*9000*/  @!P4 STG.E.U8 desc[UR36][R10.64+0x31], R81 ;  /* 0x000031510a00c986 */ /* 0x000fe2000c101124 */
[----:B0-----:R-:W-:Y:S01]  /*9010*/  F2FP.SATFINITE.E4M3.F32.PACK_AB_MERGE_C R13, RZ, R82, RZ ;  /* 0x00000052ff0d723e */ /* 0x001fe200048070ff */
[----:B------:R-:W-:Y:S01]  /*9020*/  FMUL R29, R29, R91 ;  /* 0x0000005b1d1d7220 */ /* 0x000fe20000400000 */
[----:B------:R-:W-:Y:S01]  /*9030*/  F2FP.SATFINITE.E4M3.F32.PACK_AB_MERGE_C R27, RZ, R27, RZ ;  /* 0x0000001bff1b723e */ /* 0x000fe200048070ff */
[-C--:B------:R-:W-:Y:S01]  /*9040*/  FMUL R30, R30, R91.reuse ;  /* 0x0000005b1e1e7220 */ /* 0x080fe20000400000 */
[----:B------:R-:W-:Y:S01]  /*9050*/  FMUL R31, R31, R91 ;  /* 0x0000005b1f1f7220 */ /* 0x000fe20000400000 */
[----:B------:R0:W-:Y:S01]  /*9060*/  @!P5 STG.E.U8 desc[UR36][R8.64+0x30], R13 ;  /* 0x0000300d0800d986 */ /* 0x0001e2000c101124 */
[----:B------:R-:W-:Y:S01]  /*9070*/  F2FP.SATFINITE.E4M3.F32.PACK_AB_MERGE_C R29, RZ, R29, RZ ;  /* 0x0000001dff1d723e */ /* 0x000fe200048070ff */
[-C--:B------:R-:W-:Y:S01]  /*9080*/  FMUL R32, R32, R91.reuse ;  /* 0x0000005b20207220 */ /* 0x080fe20000400000 */
[----:B-1----:R-:W-:Y:S01]  /*9090*/  F2FP.SATFINITE.E4M3.F32.PACK_AB_MERGE_C R15, RZ, R24, RZ ;  /* 0x00000018ff0f723e */ /* 0x002fe200048070ff */
[----:B------:R-:W-:Y:S01]  /*90a0*/  @!P0 STG.E.U8 desc[UR36][R8.64+0x31], R83 ;  /* 0x0000315308008986 */ /* 0x000fe2000c101124 */
[----:B------:R-:W-:Y:S01]  /*90b0*/  ISETP.GE.AND P0, PT, R3, 0x81, PT ;  /* 0x000000810300780c */ /* 0x000fe20003f06270 */
[----:B------:R-:W-:Y:S01]  /*90c0*/  FMUL R33, R33, R91 ;  /* 0x0000005b21217220 */ /* 0x000fe20000400000 */
[----:B------:R-:W-:Y:S01]  /*90d0*/  F2FP.SATFINITE.E4M3.F32.PACK_AB_MERGE_C R31, RZ, R31, RZ ;  /* 0x0000001fff1f723e */ /* 0x000fe200048070ff */
[----:B------:R-:W-:Y:S01]  /*90e0*/  @!P3 STG.E.U8 desc[UR36][R10.64+0x38], R21 ;  /* 0x000038150a00b986 */ /* 0x000fe2000c101124 */
[----:B------:R-:W-:Y:S01]  /*90f0*/  ISETP.LT.OR P3, PT, R0, 0x39, !P1 ;  /* 0x000000390000780c */ /* 0x000fe20004f61670 */
[-C--:B------:R-:W-:Y:S01]  /*9100*/  FMUL R34, R34, R91.reuse ;  /* 0x0000005b22227220 */ /* 0x080fe20000400000 */
[C---:B------:R-:W-:Y:S01]  /*9110*/  ISETP.LT.OR P1, PT, R0.reuse, 0x3a, !P1 ;  /* 0x0000003a0000780c */ /* 0x040fe20004f21670 */
[----:B------:R-:W-:Y:S01]  /*9120*/  @!P2 STG.E.U8 desc[UR36][R10.64+0x39], R85 ;  /* 0x000039550a00a986 */ /* 0x000fe2000c101124 */
[C---:B------:R-:W-:Y:S01]  /*9130*/  ISETP.LT.OR P4, PT, R0.reuse, 0x1, !P0 ;  /* 0x000000010000780c */ /* 0x040fe20004781670 */
[-C--:B------:R-:W-:Y:S01]  /*9140*/  FMUL R35, R35, R91.reuse ;  /* 0x0000005b23237220 */ /* 0x080fe20000400000 */
[----:B------:R-:W-:Y:S01]  /*9150*/  ISETP.LT.OR P5, PT, R0, 0x2, !P0 ;  /* 0x000000020000780c */ /* 0x000fe200047a1670 */
[-C--:B------:R-:W-:Y:S01]  /*9160*/  FMUL R36, R36, R91.reuse ;  /* 0x0000005b24247220 */ /* 0x080fe20000400000 */
[----:B0-----:R-:W-:Y:S01]  /*9170*/  F2FP.SATFINITE.E4M3.F32.PACK_AB_MERGE_C R13, RZ, R86, RZ ;  /* 0x00000056ff0d723e */ /* 0x001fe200048070ff */
[-C--:B------:R-:W-:Y:S01]  /*9180*/  FMUL R37, R37, R91.reuse ;  /* 0x0000005b25257220 */ /* 0x080fe20000400000 */
[----:B------:R-:W-:Y:S01]  /*9190*/  ISETP.GE.AND P2, PT, R3, 0x89, PT ;  /* 0x000000890300780c */ /* 0x000fe20003f46270 */
[-C--:B------:R-:W-:Y:S01]  /*91a0*/  FMUL R38, R38, R91.reuse ;  /* 0x0000005b26267220 */ /* 0x080fe20000400000 */
[----:B------:R-:W-:Y:S01]  /*91b0*/  F2FP.SATFINITE.E4M3.F32.PACK_AB_MERGE_C R3, RZ, R26, RZ ;  /* 0x0000001aff03723e */ /* 0x000fe200048070ff */
        /* <DEDUP_REMOVED lines=12> */
[----:B------:R-:W-:Y:S01]  /*9280*/  @!P5 STG.E.U8 desc[UR36][R6.64+0x1], R25 ;  /* 0x000001190600d986 */ /* 0x000fe2000c101124 */
[----:B------:R-:W-:Y:S01]  /*9290*/  ISETP.LT.OR P5, PT, R0, 0xa, !P0 ;  /* 0x0000000a0000780c */ /* 0x000fe200047a1670 */
[----:B------:R-:W-:Y:S01]  /*92a0*/  FMUL R42, R42, R91 ;  /* 0x0000005b2a2a7220 */ /* 0x000fe20000400000 */
[----:B------:R-:W-:Y:S01]  /*92b0*/  F2FP.SATFINITE.E4M3.F32.PACK_AB_MERGE_C R39, RZ, R39, RZ ;  /* 0x00000027ff27723e */ /* 0x000fe200048070ff */
[----:B------:R-:W-:Y:S01]  /*92c0*/  @!P3 STG.E.U8 desc[UR36][R4.64+0x1], R27 ;  /* 0x0000011b0400b986 */ /* 0x000fe2000c101124 */
[----:B0-----:R-:W-:Y:S01]  /*92d0*/  F2FP.SATFINITE.E4M3.F32.PACK_AB_MERGE_C R9, RZ, R28, RZ ;  /* 0x0000001cff09723e */ /* 0x001fe200048070ff */
[-C--:B------:R-:W-:Y:S01]  /*92e0*/  FMUL R43, R43, R91.reuse ;  /* 0x0000005b2b2b7220 */ /* 0x080fe20000400000 */
[C---:B------:R-:W-:Y:S01]  /*92f0*/  ISETP.LT.OR P3, PT, R0.reuse, 0xa, !P2 ;  /* 0x0000000a0000780c */ /* 0x040fe20005761670 */
[----:B------:R0:W-:Y:S01]  /*9300*/  @!P1 STG.E.U8 desc[UR36][R4.64], R3 ;  /* 0x0000000304009986 */ /* 0x0001e2000c101124 */
        /* <DEDUP_REMOVED lines=14> */
[----:B------:R-:W-:Y:S01]  /*93f0*/  ISETP.LT.OR P3, PT, R0, 0x12, !P2 ;  /* 0x000000120000780c */ /* 0x000fe20005761670 */
[-C--:B------:R-:W-:Y:S01]  /*9400*/  FMUL R48, R48, R91.reuse ;  /* 0x0000005b30307220 */ /* 0x080fe20000400000 */
[----:B-1----:R-:W-:Y:S01]  /*9410*/  F2FP.SATFINITE.E4M3.F32.PACK_AB_MERGE_C R9, RZ, R32, RZ ;  /* 0x00000020ff09723e */ /* 0x002fe200048070ff */
[----:B------:R0:W-:Y:S01]  /*9420*/  @!P1 STG.E.U8 desc[UR36][R4.64+0x8], R3 ;  /* 0x0000080304009986 */ /* 0x0001e2000c101124 */
        /* <DEDUP_REMOVED lines=8> */
[----:B------:R-:W-:Y:S01]  /*94b0*/  ISETP.LT.OR P5, PT, R0, 0x1a, !P0 ;  /* 0x0000001a0000780c */ /* 0x000fe200047a1670 */
[-C--:B------:R-:W-:Y:S01]  /*94c0*/  FMUL R51, R51, R91.reuse ;  /* 0x0000005b33337220 */ /* 0x080fe20000400000 */
[-C--:B------:R-:W-:Y:S01]  /*94d0*/  FMUL R52, R52, R91.reuse ;  /* 0x0000005b34347220 */ /* 0x080fe20000400000 */
[----:B0-----:R-:W-:Y:S01]  /*94e0*/  F2FP.SATFINITE.E4M3.F32.PACK_AB_MERGE_C R3, RZ, R34, RZ ;  /* 0x00000022ff03723e */ /* 0x001fe200048070ff */
[----:B------:R-:W-:Y:S01]  /*94f0*/  @!P3 STG.E.U8 desc[UR36][R4.64+0x11], R35 ;  /* 0x000011230400b986 */ /* 0x000fe2000c101124 */
[C---:B------:R-:W-:Y:S01]  /*9500*/  ISETP.LT.OR P3, PT, R0.reuse, 0x1a, !P2 ;  /* 0x0000001a0000780c */ /* 0x040fe20005761670 */
[-C--:B------:R-:W-:Y:S01]  /*9510*/  FMUL R53, R53, R91.reuse ;  /* 0x0000005b35357220 */ /* 0x080fe20000400000 */
[----:B-1----:R-:W-:Y:S01]  /*9520*/  F2FP.SATFINITE.E4M3.F32.PACK_AB_MERGE_C R9, RZ, R36, RZ ;  /* 0x00000024ff09723e */ /* 0x002fe200048070ff */
[----:B------:R0:W-:Y:S01]  /*9530*/  @!P1 STG.E.U8 desc[UR36][R4.64+0x10], R3 ;  /* 0x0000100304009986 */ /* 0x0001e2000c101124 */
[----:B------:R-:W-:Y:S01]  /*9540*/  ISETP.LT.OR P1, PT, R0, 0x19, !P2 ;  /* 0x000000190000780c */ /* 0x000fe20005721670 */
[-C--:B------:R-:W-:Y:S01]  /*9550*/  FMUL R54, R54, R91.reuse ;  /* 0x0000005b36367220 */ /* 0x080fe20000400000 */
[----:B------:R-:W-:Y:S01]  /*9560*/  FMUL R55, R55, R91 ;  /* 0x0000005b37377220 */ /* 0x000fe20000400000 */
[----:B------:R1:W-:Y:S01]  /*9570*/  @!P4 STG.E.U8 desc[UR36][R6.64+0x18], R9 ;  /* 0x000018090600c986 */ /* 0x0003e2000c101124 */
[----:B------:R-:W-:-:S02]  /*9580*/  ISETP.LT.OR P4, PT, R0, 0x21, !P0 ;  /* 0x000000210000780c */ /* 0x000fc40004781670 */
[----:B------:R-:W-:Y:S01]  /*9590*/  F2FP.SATFINITE.E4M3.F32.PACK_AB_MERGE_C R51, RZ, R51, RZ ;  /* 0x00000033ff33723e */ /* 0x000fe200048070ff */
[----:B------:R-:W-:Y:S01]  /*95a0*/  @!P5 STG.E.U8 desc[UR36][R6.64+0x19], R37 ;  /* 0x000019250600d986 */ /* 0x000fe2000c101124 */
[C---:B------:R-:W-:Y:S02]  /*95b0*/  ISETP.LT.OR P5, PT, R0.reuse, 0x22, !P0 ;  /* 0x000000220000780c */ /* 0x040fe400047a1670 */
[----:B------:R-:W-:Y:S01]  /*95c0*/  F2FP.SATFINITE.E4M3.F32.PACK_AB_MERGE_C R53, RZ, R53, RZ ;  /* 0x00000035ff35723e */ /* 0x000fe200048070ff */
[----:B------:R-:W-:Y:S01]  /*95d0*/  @!P3 STG.E.U8 desc[UR36][R4.64+0x19], R39 ;  /* 0x000019270400b986 */ /* 0x000fe2000c101124 */
[----:B0-----:R-:W-:Y:S02]  /*95e0*/  F2FP.SATFINITE.E4M3.F32.PACK_AB_MERGE_C R3, RZ, R38, RZ ;  /* 0x00000026ff03723e */ /* 0x001fe400048070ff */
[C---:B------:R-:W-:Y:S02]  /*95f0*/  ISETP.LT.OR P3, PT, R0.reuse, 0x22, !P2 ;  /* 0x000000220000780c */ /* 0x040fe40005761670 */
[----:B-1----:R-:W-:Y:S01]  /*9600*/  F2FP.SATFINITE.E4M3.F32.PACK_AB_MERGE_C R9, RZ, R40, RZ ;  /* 0x00000028ff09723e */ /* 0x002fe200048070ff */
[----:B------:R0:W-:Y:S01]  /*9610*/  @!P1 STG.E.U8 desc[UR36][R4.64+0x18], R3 ;  /* 0x0000180304009986 */ /* 0x0001e2000c101124 */
[----:B------:R-:W-:-:S02]  /*9620*/  ISETP.LT.OR P1, PT, R0, 0x21, !P2 ;  /* 0x000000210000780c */ /* 0x000fc40005721670 */
[----:B------:R-:W-:Y:S01]  /*9630*/  F2FP.SATFINITE.E4M3.F32.PACK_AB_MERGE_C R11, RZ, R54, RZ ;  /* 0x00000036ff0b723e */ /* 0x000fe200048070ff */
[----:B------:R1:W-:Y:S01]  /*9640*/  @!P4 STG.E.U8 desc[UR36][R6.64+0x20], R9 ;  /* 0x000020090600c986 */ /* 0x0003e2000c101124 */
[C---:B------:R-:W-:Y:S02]  /*9650*/  ISETP.LT.OR P4, PT, R0.reuse, 0x29, !P0 ;  /* 0x000000290000780c */ /* 0x040fe40004781670 */
[----:B------:R-:W-:Y:S01]  /*9660*/  F2FP.SATFINITE.E4M3.F32.PACK_AB_MERGE_C R55, RZ, R55, RZ ;  /* 0x00000037ff37723e */ /* 0x000fe200048070ff */
[----:B------:R-:W-:Y:S01]  /*9670*/  @!P5 STG.E.U8 desc[UR36][R6.64+0x21], R41 ;  /* 0x000021290600d986 */ /* 0x000fe2000c101124 */
[C---:B------:R-:W-:Y:S02]  /*9680*/  ISETP.LT.OR P5, PT, R0.reuse, 0x2a, !P0 ;  /* 0x0000002a0000780c */ /* 0x040fe400047a1670 */
[----:B0-----:R-:W-:Y:S01]  /*9690*/  F2FP.SATFINITE.E4M3.F32.PACK_AB_MERGE_C R3, RZ, R42, RZ ;  /* 0x0000002aff03723e */ /* 0x001fe200048070ff */
[----:B------:R-:W-:Y:S01]  /*96a0*/  @!P3 STG.E.U8 desc[UR36][R4.64+0x21], R43 ;  /* 0x0000212b0400b986 */ /* 0x000fe2000c101124 */
[----:B------:R-:W-:-:S02]  /*96b0*/  ISETP.LT.OR P3, PT, R0, 0x32, !P0 ;  /* 0x000000320000780c */ /* 0x000fc40004761670 */
[----:B-1----:R-:W-:Y:S01]  /*96c0*/  F2FP.SATFINITE.E4M3.F32.PACK_AB_MERGE_C R9, RZ, R44, RZ ;  /* 0x0000002cff09723e */ /* 0x002fe200048070ff */
[----:B------:R0:W-:Y:S01]  /*96d0*/  @!P1 STG.E.U8 desc[UR36][R4.64+0x20], R3 ;  /* 0x0000200304009986 */ /* 0x0001e2000c101124 */
[----:B------:R-:W-:-:S03]  /*96e0*/  ISETP.LT.OR P1, PT, R0, 0x29, !P2 ;  /* 0x000000290000780c */ /* 0x000fc60005721670 */
[----:B------:R1:W-:Y:S01]  /*96f0*/  @!P4 STG.E.U8 desc[UR36][R6.64+0x28], R9 ;  /* 0x000028090600c986 */ /* 0x0003e2000c101124 */
[----:B------:R-:W-:-:S03]  /*9700*/  ISETP.LT.OR P4, PT, R0, 0x2a, !P2 ;  /* 0x0000002a0000780c */ /* 0x000fc60005781670 */
[----:B------:R-:W-:Y:S01]  /*9710*/  @!P5 STG.E.U8 desc[UR36][R6.64+0x29], R45 ;  /* 0x0000292d0600d986 */ /* 0x000fe2000c101124 */
[----:B------:R-:W-:Y:S02]  /*9720*/  ISETP.LT.OR P5, PT, R0, 0x31, !P0 ;  /* 0x000000310000780c */ /* 0x000fe400047a1670 */
[----:B0-----:R-:W-:Y:S02]  /*9730*/  F2FP.SATFINITE.E4M3.F32.PACK_AB_MERGE_C R3, RZ, R46, RZ ;  /* 0x0000002eff03723e */ /* 0x001fe400048070ff */
[----:B-1----:R-:W-:-:S03]  /*9740*/  F2FP.SATFINITE.E4M3.F32.PACK_AB_MERGE_C R9, RZ, R48, RZ ;  /* 0x00000030ff09723e */ /* 0x002fc600048070ff */
[----:B------:R0:W-:Y:S01]  /*9750*/  @!P1 STG.E.U8 desc[UR36][R4.64+0x28], R3 ;  /* 0x0000280304009986 */ /* 0x0001e2000c101124 */
[----:B------:R-:W-:-:S03]  /*9760*/  ISETP.LT.OR P1, PT, R0, 0x31, !P2 ;  /* 0x000000310000780c */ /* 0x000fc60005721670 */
[----:B------:R-:W-:Y:S01]  /*9770*/  @!P4 STG.E.U8 desc[UR36][R4.64+0x29], R47 ;  /* 0x0000292f0400c986 */ /* 0x000fe2000c101124 */
[----:B------:R-:W-:-:S03]  /*9780*/  ISETP.LT.OR P4, PT, R0, 0x39, !P2 ;  /* 0x000000390000780c */ /* 0x000fc60005781670 */
[----:B------:R1:W-:Y:S01]  /*9790*/  @!P5 STG.E.U8 desc[UR36][R6.64+0x30], R9 ;  /* 0x000030090600d986 */ /* 0x0003e2000c101124 */
[C---:B------:R-:W-:Y:S02]  /*97a0*/  ISETP.LT.OR P5, PT, R0.reuse, 0x32, !P2 ;  /* 0x000000320000780c */ /* 0x040fe400057a1670 */
[C---:B------:R-:W-:Y:S01]  /*97b0*/  ISETP.LT.OR P2, PT, R0.reuse, 0x3a, !P2 ;  /* 0x0000003a0000780c */ /* 0x040fe20005741670 */
[----:B------:R2:W-:Y:S01]  /*97c0*/  @!P3 STG.E.U8 desc[UR36][R6.64+0x31], R49 ;  /* 0x000031310600b986 */ /* 0x0005e2000c101124 */
[C---:B------:R-:W-:Y:S02]  /*97d0*/  ISETP.LT.OR P3, PT, R0.reuse, 0x39, !P0 ;  /* 0x000000390000780c */ /* 0x040fe40004761670 */
[----:B------:R-:W-:Y:S02]  /*97e0*/  ISETP.LT.OR P0, PT, R0, 0x3a, !P0 ;  /* 0x0000003a0000780c */ /* 0x000fe40004701670 */
[----:B0-----:R-:W-:Y:S02]  /*97f0*/  F2FP.SATFINITE.E4M3.F32.PACK_AB_MERGE_C R3, RZ, R50, RZ ;  /* 0x00000032ff03723e */ /* 0x001fe400048070ff */
[----:B-1----:R-:W-:-:S03]  /*9800*/  F2FP.SATFINITE.E4M3.F32.PACK_AB_MERGE_C R9, RZ, R52, RZ ;  /* 0x00000034ff09723e */ /* 0x002fc600048070ff */
[----:B------:R2:W-:Y:S04]  /*9810*/  @!P1 STG.E.U8 desc[UR36][R4.64+0x30], R3 ;  /* 0x0000300304009986 */ /* 0x0005e8000c101124 */
[----:B------:R2:W-:Y:S04]  /*9820*/  @!P5 STG.E.U8 desc[UR36][R4.64+0x31], R51 ;  /* 0x000031330400d986 */ /* 0x0005e8000c101124 */
[----:B------:R2:W-:Y:S04]  /*9830*/  @!P3 STG.E.U8 desc[UR36][R6.64+0x38], R9 ;  /* 0x000038090600b986 */ /* 0x0005e8000c101124 */
[----:B------:R2:W-:Y:S04]  /*9840*/  @!P0 STG.E.U8 desc[UR36][R6.64+0x39], R53 ;  /* 0x0000393506008986 */ /* 0x0005e8000c101124 */
[----:B------:R2:W-:Y:S04]  /*9850*/  @!P4 STG.E.U8 desc[UR36][R4.64+0x38], R11 ;  /* 0x0000380b0400c986 */ /* 0x0005e8000c101124 */
[----:B------:R2:W-:Y:S02]  /*9860*/  @!P2 STG.E.U8 desc[UR36][R4.64+0x39], R55 ;  /* 0x000039370400a986 */ /* 0x0005e4000c101124 */
.L_x_169:
[----:B------:R-:W-:Y:S05]  /*9870*/  BSYNC B0 ;  /* 0x0000000000007941 */ /* 0x000fea0003800000 */
.L_x_39:
[----:B------:R-:W-:Y:S01]  /*9880*/  ULDC UR4, c[0x0][0xc] ;  /* 0x0000030000047ab9 */ /* 0x000fe20000000800 */
[----:B------:R-:W-:Y:S01]  /*9890*/  ULDC UR5, c[0x0][0x10] ;  /* 0x0000040000057ab9 */ /* 0x000fe20000000800 */
[----:B0-2---:R-:W0:Y:S01]  /*98a0*/  LDC R3, c[0x0][0x14] ;  /* 0x00000500ff037b82 */ /* 0x005e220000000800 */
[----:B------:R-:W-:Y:S01]  /*98b0*/  UIMAD.WIDE.U32 UR4, UR4, UR5, URZ ;  /* 0x00000005040472a5 */ /* 0x000fe2000f8e003f */
[----:B-----5:R-:W-:Y:S01]  /*98c0*/  PRMT R0, RZ, 0x7610, R0 ;  /* 0x00007610ff007816 */ /* 0x020fe20000000000 */
[----:B------:R-:W-:Y:S02]  /*98d0*/  IMAD.MOV.U32 R89, RZ, RZ, -0x1 ;  /* 0xffffffffff597424 */ /* 0x000fe400078e00ff */
[----:B------:R-:W-:Y:S02]  /*98e0*/  IMAD.MOV.U32 R88, RZ, RZ, -0x1 ;  /* 0xffffffffff587424 */ /* 0x000fe400078e00ff */
[----:B0-----:R-:W-:-:S04]  /*98f0*/  IMAD.WIDE.U32 R16, R3, UR4, R16 ;  /* 0x0000000403107c25 */ /* 0x001fc8000f8e0010 */
[----:B------:R-:W-:Y:S01]  /*9900*/  IMAD R3, R3, UR5, RZ ;  /* 0x0000000503037c24 */ /* 0x000fe2000f8e02ff */
[----:B------:R-:W-:Y:S02]  /*9910*/  ULDC.64 UR4, c[0x0][0x650] ;  /* 0x0001940000047ab9 */ /* 0x000fe40000000a00 */
[----:B------:R-:W-:Y:S01]  /*9920*/  ISETP.GE.U32.AND P0, PT, R16, UR4, PT ;  /* 0x0000000410007c0c */ /* 0x000fe2000bf06070 */
[----:B------:R-:W-:-:S05]  /*9930*/  IMAD.IADD R17, R17, 0x1, R3 ;  /* 0x0000000111117824 */ /* 0x000fca00078e0203 */
[----:B------:R-:W-:-:S13]  /*9940*/  ISETP.GE.U32.AND.EX P0, PT, R17, UR5, PT, P0 ;  /* 0x0000000511007c0c */ /* 0x000fda000bf06100 */
[----:B------:R-:W-:Y:S05]  /*9950*/  @P0 BRA `(.L_x_170) ;  /* 0x0000000400640947 */ /* 0x000fea0003800000 */
[----:B------:R-:W0:Y:S01]  /*9960*/  S2R R12, SR_CTAID.X ;  /* 0x00000000000c7919 */ /* 0x000e220000002500 */
[----:B-1-3--:R-:W1:Y:S01]  /*9970*/  LDC.64 R10, c[0x0][0x628] ;  /* 0x00018a00ff0a7b82 */ /* 0x00ae620000000a00 */
[----:B------:R-:W-:Y:S01]  /*9980*/  ULDC UR4, c[0x0][0x150] ;  /* 0x0000540000047ab9 */ /* 0x000fe20000000800 */
[----:B------:R-:W-:Y:S01]  /*9990*/  IMAD.MOV.U32 R8, RZ, RZ, R16 ;  /* 0x000000ffff087224 */ /* 0x000fe200078e0010 */
[----:B------:R-:W2:Y:S01]  /*99a0*/  S2R R22, SR_CTAID.Y ;  /* 0x0000000000167919 */ /* 0x000ea20000002600 */
[----:B------:R-:W-:-:S04]  /*99b0*/  IMAD.MOV.U32 R9, RZ, RZ, R17 ;  /* 0x000000ffff097224 */ /* 0x000fc800078e0011 */
[----:B------:R-:W3:Y:S08]  /*99c0*/  LDC R21, c[0x0][0x144] ;  /* 0x00005100ff157b82 */ /* 0x000ef00000000800 */
[----:B------:R-:W2:Y:S08]  /*99d0*/  LDC R0, c[0x0][0x630] ;  /* 0x00018c00ff007b82 */ /* 0x000eb00000000800 */
[----:B----4-:R-:W4:Y:S01]  /*99e0*/  LDC.64 R14, c[0x0][0x620] ;  /* 0x00018800ff0e7b82 */ /* 0x010f220000000a00 */
[----:B-1----:R-:W-:-:S04]  /*99f0*/  ISETP.NE.U32.AND P0, PT, R10, RZ, PT ;  /* 0x000000ff0a00720c */ /* 0x002fc80003f05070 */
[----:B------:R-:W-:Y:S02]  /*9a00*/  ISETP.NE.AND.EX P0, PT, R11, RZ, PT, P0 ;  /* 0x000000ff0b00720c */ /* 0x000fe40003f05300 */
[----:B0-----:R-:W-:-:S05]  /*9a10*/  I2FP.F32.U32 R3, R12 ;  /* 0x0000000c00037245 */ /* 0x001fca0000201000 */
[----:B------:R-:W-:-:S04]  /*9a20*/  FMUL R3, R3, UR4 ;  /* 0x0000000403037c20 */ /* 0x000fc80008400000 */
[----:B------:R0:W1:Y:S02]  /*9a30*/  F2I.U32.TRUNC.NTZ R20, R3 ;  /* 0x0000000300147305 */ /* 0x000064000020f000 */
[----:B--23--:R-:W-:Y:S05]  /*9a40*/  @!P0 BRA `(.L_x_171) ;  /* 0x0000000000288947 */ /* 0x00cfea0003800000 */
[----:B0-----:R-:W0:Y:S02]  /*9a50*/  LDC R3, c[0x0][0x634] ;  /* 0x00018d00ff037b82 */ /* 0x001e240000000800 */
        /* <DEDUP_REMOVED lines=9> */
.L_x_171:
[----:B------:R-:W2:Y:S01]  /*9af0*/  LDC.64 R26, c[0x0][0x640] ;  /* 0x00019000ff1a7b82 */ /* 0x000ea20000000a00 */
[-CC-:B------:R-:W-:Y:S01]  /*9b00*/  SHF.R.U64 R88, R8, R0.reuse, R9.reuse ;  /* 0x0000000008587219 */ /* 0x180fe20000001209 */
[----:B-1----:R-:W-:Y:S01]  /*9b10*/  IMAD.MOV R20, RZ, RZ, -R20 ;  /* 0x000000ffff147224 */ /* 0x002fe200078e0a14 */
[----:B------:R-:W-:Y:S01]  /*9b20*/  SHF.R.U32.HI R0, RZ, R0, R9 ;  /* 0x00000000ff007219 */ /* 0x000fe20000011609 */
[----:B------:R-:W-:Y:S01]  /*9b30*/  ULDC UR4, c[0x0][0x154] ;  /* 0x0000550000047ab9 */ /* 0x000fe20000000800 */
[----:B0-----:R-:W-:Y:S01]  /*9b40*/  IADD3 R3, P0, RZ, -R88, RZ ;  /* 0x80000058ff037210 */ /* 0x001fe20007f1e0ff */
[----:B------:R-:W-:Y:S02]  /*9b50*/  IMAD R21, R21, R20, R12 ;  /* 0x0000001415157224 */ /* 0x000fe400078e020c */
[----:B------:R-:W0:Y:S01]  /*9b60*/  LDC R6, c[0x0][0x618] ;  /* 0x00018600ff067b82 */ /* 0x000e220000000800 */
[----:B------:R-:W-:Y:S02]  /*9b70*/  IMAD.MOV.U32 R7, RZ, RZ, 0x1 ;  /* 0x00000001ff077424 */ /* 0x000fe400078e00ff */
[----:B------:R-:W-:-:S04]  /*9b80*/  IMAD.X R5, RZ, RZ, ~R0, P0 ;  /* 0x000000ffff057224 */ /* 0x000fc800000e0e00 */
[-C--:B----4-:R-:W-:Y:S01]  /*9b90*/  IMAD R0, R5, R14.reuse, RZ ;  /* 0x0000000e05007224 */ /* 0x090fe200078e02ff */
[----:B------:R-:W1:Y:S01]  /*9ba0*/  LDC R8, c[0x0][0x608] ;  /* 0x00018200ff087b82 */ /* 0x000e620000000800 */
[----:B------:R-:W-:-:S04]  /*9bb0*/  IMAD.WIDE.U32 R4, R3, R14, R16 ;  /* 0x0000000e03047225 */ /* 0x000fc800078e0010 */
[----:B------:R-:W-:Y:S01]  /*9bc0*/  IMAD R3, R3, R15, R0 ;  /* 0x0000000f03037224 */ /* 0x000fe200078e0200 */
[----:B------:R-:W-:Y:S02]  /*9bd0*/  I2FP.F32.U32 R0, R22 ;  /* 0x0000001600007245 */ /* 0x000fe40000201000 */
[----:B------:R-:W3:Y:S01]  /*9be0*/  LDC R24, c[0x0][0x658] ;  /* 0x00019600ff187b82 */ /* 0x000ee20000000800 */
[----:B------:R-:W-:Y:S01]  /*9bf0*/  IMAD.IADD R3, R5, 0x1, R3 ;  /* 0x0000000105037824 */ /* 0x000fe200078e0203 */
[----:B--2---:R-:W-:Y:S01]  /*9c00*/  ISETP.NE.U32.AND P0, PT, R26, RZ, PT ;  /* 0x000000ff1a00720c */ /* 0x004fe20003f05070 */
[----:B------:R-:W-:Y:S01]  /*9c10*/  FMUL R0, R0, UR4 ;  /* 0x0000000400007c20 */ /* 0x000fe20008400000 */
[----:B------:R-:W-:Y:S02]  /*9c20*/  IMAD.MOV.U32 R5, RZ, RZ, -0x1 ;  /* 0xffffffffff057424 */ /* 0x000fe400078e00ff */
[----:B------:R-:W-:Y:S01]  /*9c30*/  ISETP.NE.AND.EX P0, PT, R27, RZ, PT, P0 ;  /* 0x000000ff1b00720c */ /* 0x000fe20003f05300 */
[----:B------:R2:W4:Y:S01]  /*9c40*/  F2I.U32.TRUNC.NTZ R13, R0 ;  /* 0x00000000000d7305 */ /* 0x000522000020f000 */
[----:B------:R-:W2:Y:S01]  /*9c50*/  LDC R15, c[0x0][0x148] ;  /* 0x00005200ff0f7b82 */ /* 0x000ea20000000800 */
[----:B0-----:R-:W-:-:S02]  /*9c60*/  SHF.R.U64 R12, R4, R6, R3 ;  /* 0x00000006040c7219 */ /* 0x001fc40000001203 */
[----:B------:R-:W-:-:S05]  /*9c70*/  SHF.R.U32.HI R3, RZ, R6, R3 ;  /* 0x00000006ff037219 */ /* 0x000fca0000011603 */
[----:B------:R-:W0:Y:S01]  /*9c80*/  LDC R20, c[0x0][0x600] ;  /* 0x00018000ff147b82 */ /* 0x000e220000000800 */
[-CC-:B-1----:R-:W-:Y:S02]  /*9c90*/  SHF.R.U64 R10, R12, R8.reuse, R3.reuse ;  /* 0x000000080c0a7219 */ /* 0x182fe40000001203 */
[----:B------:R-:W-:-:S05]  /*9ca0*/  SHF.R.U32.HI R3, RZ, R8, R3 ;  /* 0x00000008ff037219 */ /* 0x000fca0000011603 */
[----:B------:R-:W1:Y:S01]  /*9cb0*/  LDC R25, c[0x0][0x648] ;  /* 0x00019200ff197b82 */ /* 0x000e620000000800 */
[-C--:B---3--:R-:W-:Y:S02]  /*9cc0*/  SHF.L.U32 R4, R5, R24.reuse, RZ ;  /* 0x0000001805047219 */ /* 0x088fe400000006ff */
[--C-:B------:R-:W-:Y:S02]  /*9cd0*/  SHF.R.U64 R14, R10, R24, R3.reuse ;  /* 0x000000180a0e7219 */ /* 0x100fe40000001203 */
[----:B------:R-:W-:Y:S02]  /*9ce0*/  LOP3.LUT R23, RZ, R4, RZ, 0x33, !PT ;  /* 0x00000004ff177212 */ /* 0x000fe400078e33ff */
[-C--:B------:R-:W-:Y:S01]  /*9cf0*/  SHF.R.U32.HI R5, RZ, R24.reuse, R3 ;  /* 0x00000018ff057219 */ /* 0x080fe20000011603 */
[----:B------:R-:W3:Y:S01]  /*9d00*/  LDC R28, c[0x0][0x638] ;  /* 0x00018e00ff1c7b82 */ /* 0x000ee20000000800 */
[----:B------:R-:W-:Y:S01]  /*9d10*/  SHF.L.U32 R90, R7, R24, RZ ;  /* 0x00000018075a7219 */ /* 0x000fe200000006ff */
[----:B------:R-:W-:-:S06]  /*9d20*/  IMAD.MOV.U32 R4, RZ, RZ, R14 ;  /* 0x000000ffff047224 */ /* 0x000fcc00078e000e */
[----:B------:R-:W0:Y:S01]  /*9d30*/  LDC R29, c[0x0][0x610] ;  /* 0x00018400ff1d7b82 */ /* 0x000e220000000800 */
[----:B----4-:R-:W-:Y:S05]  /*9d40*/  @!P0 BRA `(.L_x_172) ;  /* 0x0000000000288947 */ /* 0x010fea0003800000 */
[----:B------:R-:W4:Y:S02]  /*9d50*/  LDC R3, c[0x0][0x64c] ;  /* 0x00019300ff037b82 */ /* 0x000f240000000800 */
[----:B----4-:R-:W-:-:S05]  /*9d60*/  IADD3 R3, P0, R14, R3, RZ ;  /* 0x000000030e037210 */ /* 0x010fca0007f1e0ff */
        /* <DEDUP_REMOVED lines=8> */
.L_x_172:
[----:B------:R-:W-:Y:S01]  /*9df0*/  ISETP.NE.AND P0, PT, R2, 0x1, PT ;  /* 0x000000010200780c */ /* 0x000fe20003f05270 */
[----:B0-----:R-:W-:Y:S01]  /*9e00*/  VIADD R7, R20, 0xffffffff ;  /* 0xffffffff14077836 */ /* 0x001fe20000000000 */
[----:B-12---:R-:W-:Y:S01]  /*9e10*/  SHF.R.U64 R0, R4, R25, R5 ;  /* 0x0000001904007219 */ /* 0x006fe20000001205 */
[----:B------:R-:W-:Y:S01]  /*9e20*/  IMAD.MOV R13, RZ, RZ, -R13 ;  /* 0x000000ffff0d7224 */ /* 0x000fe200078e0a0d */
[----:B------:R-:W-:Y:S01]  /*9e30*/  LOP3.LUT R5, R10, R23, RZ, 0xc0, !PT ;  /* 0x000000170a057212 */ /* 0x000fe200078ec0ff */
[----:B------:R-:W-:Y:S02]  /*9e40*/  IMAD.MOV.U32 R4, RZ, RZ, 0x1 ;  /* 0x00000001ff047424 */ /* 0x000fe400078e00ff */
[----:B------:R-:W-:Y:S02]  /*9e50*/  IMAD.MOV R3, RZ, RZ, -R0 ;  /* 0x000000ffff037224 */ /* 0x000fe400078e0a00 */
[----:B------:R-:W-:Y:S01]  /*9e60*/  IMAD R90, R90, R0, R5 ;  /* 0x000000005a5a7224 */ /* 0x000fe200078e0205 */
[----:B------:R-:W-:Y:S01]  /*9e70*/  LOP3.LUT R5, R12, R7, RZ, 0xc0, !PT ;  /* 0x000000070c057212 */ /* 0x000fe200078ec0ff */
[----:B---3--:R-:W-:-:S02]  /*9e80*/  IMAD R0, R3, R28, R14 ;  /* 0x0000001c03007224 */ /* 0x008fc400078e020e */
[----:B------:R-:W-:Y:S02]  /*9e90*/  @P0 IMAD R21, R15, R13, R22 ;  /* 0x0000000d0f150224 */ /* 0x000fe400078e0216 */
[----:B------:R-:W-:Y:S01]  /*9ea0*/  IMAD R3, R0, R20, R5 ;  /* 0x0000001400037224 */ /* 0x000fe200078e0205 */
[----:B------:R-:W-:Y:S01]  /*9eb0*/  PRMT R0, R4, 0x7610, R0 ;  /* 0x0000761004007816 */ /* 0x000fe20000000000 */
[----:B------:R-:W-:-:S05]  /*9ec0*/  IMAD R90, R90, R29, R21 ;  /* 0x0000001d5a5a7224 */ /* 0x000fca00078e0215 */
[----:B------:R-:W-:Y:S02]  /*9ed0*/  SEL R89, R3, R90, !P0 ;  /* 0x0000005a03597207 */ /* 0x000fe40004000000 */
[----:B------:R-:W-:-:S07]  /*9ee0*/  SEL R90, R90, R3, !P0 ;  /* 0x000000035a5a7207 */ /* 0x000fce0004000000 */
.L_x_170:
[----:B------:R-:W-:-:S13]  /*9ef0*/  LOP3.LUT P0, RZ, R0, 0xff, RZ, 0xc0, !PT ;  /* 0x000000ff00ff7812 */ /* 0x000fda000780c0ff */
[----:B------:R-:W-:Y:S05]  /*9f00*/  @P0 BRA `(.L_x_173) ;  /* 0xffffff70000c0947 */ /* 0x000fea000383ffff */
[----:B------:R-:W-:Y:S05]  /*9f10*/  EXIT ;  /* 0x000000000000794d */ /* 0x000fea0003800000 */
.L_x_3:
[----:B0-----:R-:W-:Y:S01]  /*9f20*/  ULDC.64 UR4, c[0x0][0x650] ;  /* 0x0001940000047ab9 */ /* 0x001fe20000000a00 */
        /* <DEDUP_REMOVED lines=25> */
.L_x_175:
[-CC-:B------:R-:W-:Y:S01]  /*a0c0*/  SHF.R.U64 R29, R10, R14.reuse, R11.reuse ;  /* 0x0000000e0a1d7219 */ /* 0x180fe2000000120b */
[----:B------:R-:W0:Y:S01]  /*a0d0*/  LDC.64 R22, c[0x0][0x640] ;  /* 0x00019000ff167b82 */ /* 0x000e220000000a00 */
[----:B------:R-:W-:Y:S01]  /*a0e0*/  SHF.R.U32.HI R5, RZ, R14, R11 ;  /* 0x0000000eff057219 */ /* 0x000fe2000001160b */
[----:B------:R-:W-:Y:S01]  /*a0f0*/  ULDC UR4, c[0x0][0x150] ;  /* 0x0000540000047ab9 */ /* 0x000fe20000000800 */
[----:B------:R-:W-:Y:S02]  /*a100*/  IADD3 R9, P0, RZ, -R29, RZ ;  /* 0x8000001dff097210 */ /* 0x000fe40007f1e0ff */
[----:B------:R-:W-:-:S03]  /*a110*/  I2FP.F32.U32 R6, R4 ;  /* 0x0000000400067245 */ /* 0x000fc60000201000 */
[----:B------:R-:W1:Y:S01]  /*a120*/  LDC R12, c[0x0][0x618] ;  /* 0x00018600ff0c7b82 */ /* 0x000e620000000800 */
[----:B------:R-:W-:Y:S02]  /*a130*/  IMAD.X R5, RZ, RZ, ~R5, P0 ;  /* 0x000000ffff057224 */ /* 0x000fe400000e0e05 */
[----:B------:R-:W-:Y:S01]  /*a140*/  FMUL R11, R6, UR4 ;  /* 0x00000004060b7c20 */ /* 0x000fe20008400000 */
[----:B------:R-:W-:Y:S01]  /*a150*/  IMAD.WIDE.U32 R6, R9, R20, R16 ;  /* 0x0000001409067225 */ /* 0x000fe200078e0010 */
[----:B------:R-:W-:-:S03]  /*a160*/  ULDC UR4, c[0x0][0x154] ;  /* 0x0000550000047ab9 */ /* 0x000fc60000000800 */
[----:B------:R-:W-:Y:S01]  /*a170*/  IMAD R8, R5, R20, RZ ;  /* 0x0000001405087224 */ /* 0x000fe200078e02ff */
[----:B------:R-:W2:Y:S01]  /*a180*/  LDC R13, c[0x0][0x144] ;  /* 0x00005100ff0d7b82 */ /* 0x000ea20000000800 */
[----:B------:R-:W3:Y:S02]  /*a190*/  F2I.U32.TRUNC.NTZ R11, R11 ;  /* 0x0000000b000b7305 */ /* 0x000ee4000020f000 */
[----:B------:R-:W-:Y:S02]  /*a1a0*/  IMAD R5, R9, R21, R8 ;  /* 0x0000001509057224 */ /* 0x000fe400078e0208 */
[----:B------:R-:W-:Y:S02]  /*a1b0*/  IMAD.MOV.U32 R8, RZ, RZ, -0x1 ;  /* 0xffffffffff087424 */ /* 0x000fe400078e00ff */
[----:B------:R-:W-:Y:S01]  /*a1c0*/  IMAD.IADD R5, R7, 0x1, R5 ;  /* 0x0000000107057824 */ /* 0x000fe200078e0205 */
[----:B------:R-:W4:Y:S01]  /*a1d0*/  LDC R20, c[0x0][0x608] ;  /* 0x00018200ff147b82 */ /* 0x000f220000000800 */
[----:B------:R-:W-:-:S02]  /*a1e0*/  I2FP.F32.U32 R7, R3 ;  /* 0x0000000300077245 */ /* 0x000fc40000201000 */
[----:B0-----:R-:W-:-:S03]  /*a1f0*/  ISETP.NE.U32.AND P0, PT, R22, RZ, PT ;  /* 0x000000ff1600720c */ /* 0x001fc60003f05070 */
[----:B------:R-:W-:Y:S01]  /*a200*/  FMUL R7, R7, UR4 ;  /* 0x0000000407077c20 */ /* 0x000fe20008400000 */
[----:B------:R-:W-:Y:S01]  /*a210*/  ISETP.NE.AND.EX P0, PT, R23, RZ, PT, P0 ;  /* 0x000000ff1700720c */ /* 0x000fe20003f05300 */
[----:B------:R-:W0:Y:S01]  /*a220*/  LDC R9, c[0x0][0x658] ;  /* 0x00019600ff097b82 */ /* 0x000e220000000800 */
[-C--:B-1----:R-:W-:Y:S01]  /*a230*/  SHF.R.U64 R10, R6, R12.reuse, R5 ;  /* 0x0000000c060a7219 */ /* 0x082fe20000001205 */
[----:B---3--:R-:W-:Y:S01]  /*a240*/  IMAD.MOV R6, RZ, RZ, -R11 ;  /* 0x000000ffff067224 */ /* 0x008fe200078e0a0b */
[----:B------:R-:W-:Y:S02]  /*a250*/  SHF.R.U32.HI R5, RZ, R12, R5 ;  /* 0x0000000cff057219 */ /* 0x000fe40000011605 */
[----:B------:R1:W3:Y:S03]  /*a260*/  F2I.U32.TRUNC.NTZ R12, R7 ;  /* 0x00000007000c7305 */ /* 0x0002e6000020f000 */
[----:B------:R-:W1:Y:S01]  /*a270*/  LDC R14, c[0x0][0x148] ;  /* 0x00005200ff0e7b82 */ /* 0x000e620000000800 */
[----:B--2---:R-:W-:-:S02]  /*a280*/  IMAD R31, R13, R6, R4 ;  /* 0x000000060d1f7224 */ /* 0x004fc400078e0204 */
[----:B------:R-:W-:-:S05]  /*a290*/  IMAD.MOV.U32 R6, RZ, RZ, 0x1 ;  /* 0x00000001ff067424 */ /* 0x000fca00078e00ff */
[----:B------:R-:W2:Y:S01]  /*a2a0*/  LDC R21, c[0x0][0x600] ;  /* 0x00018000ff157b82 */ /* 0x000ea20000000800 */
[-CC-:B----4-:R-:W-:Y:S02]  /*a2b0*/  SHF.R.U64 R13, R10, R20.reuse, R5.reuse ;  /* 0x000000140a0d7219 */ /* 0x190fe40000001205 */
[----:B------:R-:W-:-:S05]  /*a2c0*/  SHF.R.U32.HI R4, RZ, R20, R5 ;  /* 0x00000014ff047219 */ /* 0x000fca0000011605 */
[----:B------:R-:W4:Y:S01]  /*a2d0*/  LDC R24, c[0x0][0x648] ;  /* 0x00019200ff187b82 */ /* 0x000f220000000800 */
[-CC-:B0-----:R-:W-:Y:S02]  /*a2e0*/  SHF.R.U64 R15, R13, R9.reuse, R4.reuse ;  /* 0x000000090d0f7219 */ /* 0x181fe40000001204 */
[-C--:B------:R-:W-:Y:S02]  /*a2f0*/  SHF.L.U32 R8, R8, R9.reuse, RZ ;  /* 0x0000000908087219 */ /* 0x080fe400000006ff */
[-C--:B------:R-:W-:Y:S01]  /*a300*/  SHF.R.U32.HI R5, RZ, R9.reuse, R4 ;  /* 0x00000009ff057219 */ /* 0x080fe20000011604 */
[----:B------:R-:W-:Y:S01]  /*a310*/  IMAD.MOV.U32 R4, RZ, RZ, R15 ;  /* 0x000000ffff047224 */ /* 0x000fe200078e000f */
[----:B------:R-:W-:Y:S01]  /*a320*/  SHF.L.U32 R20, R6, R9, RZ ;  /* 0x0000000906147219 */ /* 0x000fe200000006ff */
[----:B------:R-:W0:Y:S01]  /*a330*/  LDC R25, c[0x0][0x638] ;  /* 0x00018e00ff197b82 */ /* 0x000e220000000800 */
[----:B------:R-:W-:-:S07]  /*a340*/  LOP3.LUT R26, RZ, R8, RZ, 0x33, !PT ;  /* 0x00000008ff1a7212 */ /* 0x000fce00078e33ff */
[----:B------:R-:W0:Y:S01]  /*a350*/  LDC R27, c[0x0][0x610] ;  /* 0x00018400ff1b7b82 */ /* 0x000e220000000800 */
[----:B-1-3--:R-:W-:Y:S05]  /*a360*/  @!P0 BRA `(.L_x_176) ;  /* 0x0000000000288947 */ /* 0x00afea0003800000 */
[----:B------:R-:W1:Y:S02]  /*a370*/  LDC R4, c[0x0][0x64c] ;  /* 0x00019300ff047b82 */ /* 0x000e640000000800 */
[----:B-1----:R-:W-:-:S05]  /*a380*/  IADD3 R9, P0, R15, R4, RZ ;  /* 0x000000040f097210 */ /* 0x002fca0007f1e0ff */
        /* <DEDUP_REMOVED lines=8> */
.L_x_176:
[----:B------:R-:W-:Y:S01]  /*a410*/  ISETP.NE.AND P0, PT, R2, 0x1, PT ;  /* 0x000000010200780c */ /* 0x000fe20003f05270 */
[----:B--2---:R-:W-:Y:S01]  /*a420*/  VIADD R7, R21, 0xffffffff ;  /* 0xffffffff15077836 */ /* 0x004fe20000000000 */
[----:B----4-:R-:W-:Y:S01]  /*a430*/  SHF.R.U64 R5, R4, R24, R5 ;  /* 0x0000001804057219 */ /* 0x010fe20000001205 */
[----:B------:R-:W-:Y:S01]  /*a440*/  IMAD.MOV R12, RZ, RZ, -R12 ;  /* 0x000000ffff0c7224 */ /* 0x000fe200078e0a0c */
[----:B------:R-:W-:Y:S02]  /*a450*/  LOP3.LUT R4, R13, R26, RZ, 0xc0, !PT ;  /* 0x0000001a0d047212 */ /* 0x000fe400078ec0ff */
[----:B------:R-:W-:Y:S01]  /*a460*/  LOP3.LUT R10, R10, R7, RZ, 0xc0, !PT ;  /* 0x000000070a0a7212 */ /* 0x000fe200078ec0ff */
[----:B------:R-:W-:Y:S02]  /*a470*/  IMAD.MOV R6, RZ, RZ, -R5 ;  /* 0x000000ffff067224 */ /* 0x000fe400078e0a05 */
[----:B------:R-:W-:-:S04]  /*a480*/  IMAD R4, R20, R5, R4 ;  /* 0x0000000514047224 */ /* 0x000fc800078e0204 */
[----:B------:R-:W-:Y:S02]  /*a490*/  @P0 IMAD R31, R14, R12, R3 ;  /* 0x0000000c0e1f0224 */ /* 0x000fe400078e0203 */
[----:B0-----:R-:W-:Y:S02]  /*a4a0*/  IMAD R3, R6, R25, R15 ;  /* 0x0000001906037224 */ /* 0x001fe400078e020f */
[----:B------:R-:W-:Y:S02]  /*a4b0*/  IMAD R31, R4, R27, R31 ;  /* 0x0000001b041f7224 */ /* 0x000fe400078e021f */
[----:B------:R-:W-:Y:S02]  /*a4c0*/  IMAD R4, R3, R21, R10 ;  /* 0x0000001503047224 */ /* 0x000fe400078e020a */
[----:B------:R-:W-:-:S03]  /*a4d0*/  IMAD.MOV.U32 R6, RZ, RZ, 0x1 ;  /* 0x00000001ff067424 */ /* 0x000fc600078e00ff */
[----:B------:R-:W-:Y:S02]  /*a4e0*/  SEL R30, R4, R31, !P0 ;  /* 0x0000001f041e7207 */ /* 0x000fe40004000000 */
[----:B------:R-:W-:-:S07]  /*a4f0*/  SEL R31, R31, R4, !P0 ;  /* 0x000000041f1f7207 */ /* 0x000fce0004000000 */
.L_x_174:
[----:B------:R-:W-:-:S08]  /*a500*/  NOP ;  /* 0x0000000000007918 */ /* 0x000fd00000000000 */
[----:B------:R-:W0:-:S00]  /*a510*/  USETMAXREG.DEALLOC.CTAPOOL 0x28 ;  /* 0x00000028000079c8 */ /* 0x000e0000080e0500 */
[----:B0-----:R-:W-:-:S13]  /*a520*/  ISETP.NE.AND P0, PT, R0, RZ, PT ;  /* 0x000000ff0000720c */ /* 0x001fda0003f05270 */
[----:B------:R-:W-:Y:S05]  /*a530*/  @P0 EXIT ;  /* 0x000000000000094d */ /* 0x000fea0003800000 */
[----:B------:R-:W-:Y:S01]  /*a540*/  LOP3.LUT P0, RZ, R6, 0xff, RZ, 0xc0, !PT ;  /* 0x000000ff06ff7812 */ /* 0x000fe2000780c0ff */
[----:B------:R-:W-:Y:S02]  /*a550*/  IMAD.MOV.U32 R27, RZ, RZ, 0x1 ;  /* 0x00000001ff1b7424 */ /* 0x000fe400078e00ff */
[----:B------:R-:W-:-:S10]  /*a560*/  IMAD.MOV.U32 R28, RZ, RZ, RZ ;  /* 0x000000ffff1c7224 */ /* 0x000fd400078e00ff */
[----:B------:R-:W-:Y:S05]  /*a570*/  @!P0 BRA `(.L_x_177) ;  /* 0x0000001000348947 */ /* 0x000fea0003800000 */
[----:B------:R-:W0:Y:S01]  /*a580*/  LDC R0, c[0x0][0x28c] ;  /* 0x0000a300ff007b82 */ /* 0x000e220000000800 */
[----:B------:R-:W-:Y:S01]  /*a590*/  ULDC UR37, c[0x0][0x658] ;  /* 0x0001960000257ab9 */ /* 0x000fe20000000800 */
[----:B------:R-:W-:Y:S01]  /*a5a0*/  UMOV UR5, 0xffffffff ;  /* 0xffffffff00057882 */ /* 0x000fe20000000000 */
[----:B------:R-:W-:Y:S01]  /*a5b0*/  ULDC UR4, c[0x0][0xc] ;  /* 0x0000030000047ab9 */ /* 0x000fe20000000800 */
[----:B------:R-:W-:Y:S01]  /*a5c0*/  USHF.L.U32 UR38, UR5, UR37, URZ ;  /* 0x0000002505267299 */ /* 0x000fe2000800063f */
[C---:B------:R-:W-:Y:S01]  /*a5d0*/  LOP3.LUT P1, RZ, R18.reuse, 0x7f, RZ, 0xc0, !PT ;  /* 0x0000007f12ff7812 */ /* 0x040fe2000782c0ff */
[----:B------:R-:W-:Y:S01]  /*a5e0*/  UMOV UR6, 0x1 ;  /* 0x0000000100067882 */ /* 0x000fe20000000000 */
[----:B------:R-:W-:Y:S01]  /*a5f0*/  LOP3.LUT P0, RZ, R18, 0x1f, RZ, 0xc0, !PT ;  /* 0x0000001f12ff7812 */ /* 0x000fe2000780c0ff */
[----:B------:R-:W-:Y:S01]  /*a600*/  ULDC UR5, c[0x0][0x10] ;  /* 0x0000040000057ab9 */ /* 0x000fe20000000800 */
[----:B------:R-:W-:Y:S01]  /*a610*/  USHF.L.U32 UR37, UR6, UR37, URZ ;  /* 0x0000002506257299 */ /* 0x000fe2000800063f */
[----:B------:R-:W-:Y:S01]  /*a620*/  BSSY B7, `(.L_x_177) ;  /* 0x0000102000077945 */ /* 0x000fe20003800000 */
[----:B------:R-:W-:Y:S01]  /*a630*/  UIMAD.WIDE.U32 UR4, UR4, UR5, URZ ;  /* 0x00000005040472a5 */ /* 0x000fe2000f8e003f */
[----:B------:R-:W-:Y:S01]  /*a640*/  PLOP3.LUT P0, PT, P0, P1, PT, 0x8a, 0x0 ;  /* 0x000000000000781c */ /* 0x000fe20000703172 */
[----:B------:R-:W-:Y:S01]  /*a650*/  ULDC UR6, c[0x0][0x14] ;  /* 0x0000050000067ab9 */ /* 0x000fe20000000800 */
[----:B------:R-:W-:Y:S01]  /*a660*/  P2R R4, PR, RZ, 0x2 ;  /* 0x00000002ff047803 */ /* 0x000fe20000000000 */
[----:B------:R-:W-:Y:S01]  /*a670*/  UIMAD.WIDE.U32 UR48, UR4, UR6, URZ ;  /* 0x00000006043072a5 */ /* 0x000fe2000f8e003f */
[----:B------:R-:W-:Y:S01]  /*a680*/  IMAD.MOV.U32 R24, RZ, RZ, 0x1 ;  /* 0x00000001ff187424 */ /* 0x000fe200078e00ff */
[----:B------:R-:W-:Y:S01]  /*a690*/  UIMAD UR45, UR5, UR6, URZ ;  /* 0x00000006052d72a4 */ /* 0x000fe2000f8e023f */
[----:B------:R-:W-:Y:S01]  /*a6a0*/  LOP3.LUT R26, R19, 0x2, RZ, 0xfc, !PT ;  /* 0x00000002131a7812 */ /* 0x000fe200078efcff */
[----:B------:R-:W-:Y:S01]  /*a6b0*/  IMAD.MOV.U32 R27, RZ, RZ, 0x1 ;  /* 0x00000001ff1b7424 */ /* 0x000fe200078e00ff */
[----:B------:R-:W-:Y:S01]  /*a6c0*/  P2R R32, PR, RZ, 0x1 ;  /* 0x00000001ff207803 */ /* 0x000fe20000000000 */
[----:B------:R-:W-:Y:S01]  /*a6d0*/  IMAD.MOV.U32 R28, RZ, RZ, RZ ;  /* 0x000000ffff1c7224 */ /* 0x000fe200078e00ff */
[----:B------:R-:W-:Y:S01]  /*a6e0*/  ULDC UR39, c[0x0][0x600] ;  /* 0x0001800000277ab9 */ /* 0x000fe20000000800 */
[----:B------:R-:W-:Y:S01]  /*a6f0*/  ULOP3.LUT UR38, URZ, UR38, URZ, 0x33, !UPT ;  /* 0x000000263f267292 */ /* 0x000fe2000f8e333f */
[----:B0-----:R-:W-:Y:S01]  /*a700*/  VIADD R0, R0, 0x7f ;  /* 0x0000007f00007836 */ /* 0x001fe20000000000 */
[----:B------:R-:W-:-:S02]  /*a710*/  UIADD3 UR39, UR39, -0x1, URZ ;  /* 0xffffffff27277890 */ /* 0x000fc4000fffe03f */
[----:B------:R-:W-:Y:S02]  /*a720*/  UIADD3 UR45, UR49, UR45, URZ ;  /* 0x0000002d312d7290 */ /* 0x000fe4000fffe03f */
[----:B------:R-:W-:Y:S01]  /*a730*/  SHF.R.S32.HI R3, RZ, 0x1f, R0 ;  /* 0x0000001fff037819 */ /* 0x000fe20000011400 */
[----:B------:R-:W-:-:S03]  /*a740*/  ULDC.64 UR46, c[0x0][0x198] ;  /* 0x00006600002e7ab9 */ /* 0x000fc60000000a00 */
[----:B------:R-:W-:-:S04]  /*a750*/  LEA.HI R3, R3, R0, RZ, 0x7 ;  /* 0x0000000003037211 */ /* 0x000fc800078f38ff */
[----:B------:R-:W-:-:S05]  /*a760*/  SHF.R.S32.HI R25, RZ, 0x7, R3 ;  /* 0x00000007ff197819 */ /* 0x000fca0000011403 */
[----:B------:R-:W-:-:S07]  /*a770*/  VIADD R23, R25, 0x1 ;  /* 0x0000000119177836 */ /* 0x000fce0000000000 */
.L_x_191:
[----:B------:R-:W-:-:S03]  /*a780*/  UMOV UR4, 0xffffffff ;  /* 0xffffffff00047882 */ /* 0x000fc60000000000 */
[----:B------:R-:W-:Y:S05]  /*a790*/  BRA.DIV UR4, `(.L_x_178) ;  /* 0x0000001204e87947 */ /* 0x000fea000b800000 */
[----:B------:R-:W-:-:S13]  /*a7a0*/  ELECT P6, URZ, PT ;  /* 0x00000000003f782f */ /* 0x000fda00038c0000 */
.L_x_205:
[----:B------:R-:W-:Y:S04]  /*a7b0*/  BSSY B6, `(.L_x_179) ;  /* 0x0000077000067945 */ /* 0x000fe80003800000 */
[----:B------:R-:W-:Y:S05]  /*a7c0*/  @!P6 BRA `(.L_x_180) ;  /* 0x0000000400d4e947 */ /* 0x000fea0003800000 */
[----:B------:R-:W0:Y:S01]  /*a7d0*/  S2R R3, SR_CgaCtaId ;  /* 0x0000000000037919 */ /* 0x000e220000008800 */
[----:B------:R-:W-:-:S04]  /*a7e0*/  MOV R22, 0x400 ;  /* 0x0000040000167802 */ /* 0x000fc80000000f00 */
[----:B0-----:R-:W-:-:S05]  /*a7f0*/  LEA R22, R3, R22, 0x18 ;  /* 0x0000001603167211 */ /* 0x001fca00078ec0ff */
[----:B------:R-:W-:-:S05]  /*a800*/  VIADD R0, R22, 0x800 ;  /* 0x0000080016007836 */ /* 0x000fca0000000000 */
[----:B------:R-:W-:-:S13]  /*a810*/  LOP3.LUT P0, RZ, R0, 0x1bf, RZ, 0xc0, !PT ;  /* 0x000001bf00ff7812 */ /* 0x000fda000780c0ff */
[----:B------:R-:W-:Y:S05]  /*a820*/  @!P0 BRA `(.L_x_181) ;  /* 0x0000000000408947 */ /* 0x000fea0003800000 */
[----:B------:R-:W-:Y:S01]  /*a830*/  MOV R14, 0x0 ;  /* 0x00000000000e7802 */ /* 0x000fe20000000f00 */
[----:B------:R-:W-:Y:S01]  /*a840*/  ULDC.64 UR4, c[0x4][0x70] ;  /* 0x01001c0000047ab9 */ /* 0x000fe20000000a00 */
[----:B------:R-:W-:Y:S01]  /*a850*/  ULDC.64 UR6, c[0x4][0x8] ;  /* 0x0100020000067ab9 */ /* 0x000fe20000000a00 */
[----:B------:R-:W-:Y:S02]  /*a860*/  IMAD.U32 R4, RZ, RZ, UR4 ;  /* 0x00000004ff047e24 */ /* 0x000fe4000f8e00ff */
[----:B------:R-:W-:Y:S01]  /*a870*/  IMAD.U32 R5, RZ, RZ, UR5 ;  /* 0x00000005ff057e24 */ /* 0x000fe2000f8e00ff */
[----:B------:R-:W0:Y:S01]  /*a880*/  LDC.64 R14, c[0x4][R14] ;  /* 0x010000000e0e7b82 */ /* 0x000e220000000a00 */
[----:B------:R-:W-:Y:S01]  /*a890*/  ULDC.64 UR4, c[0x4][0x78] ;  /* 0x01001e0000047ab9 */ /* 0x000fe20000000a00 */
[----:B------:R-:W-:Y:S02]  /*a8a0*/  IMAD.U32 R10, RZ, RZ, UR6 ;  /* 0x00000006ff0a7e24 */ /* 0x000fe4000f8e00ff */
[----:B------:R-:W-:-:S02]  /*a8b0*/  IMAD.U32 R6, RZ, RZ, UR4 ;  /* 0x00000004ff067e24 */ /* 0x000fc4000f8e00ff */
[----:B------:R-:W-:Y:S02]  /*a8c0*/  IMAD.U32 R7, RZ, RZ, UR5 ;  /* 0x00000005ff077e24 */ /* 0x000fe4000f8e00ff */
[----:B------:R-:W-:Y:S02]  /*a8d0*/  IMAD.U32 R11, RZ, RZ, UR7 ;  /* 0x00000007ff0b7e24 */ /* 0x000fe4000f8e00ff */
[----:B------:R-:W-:Y:S02]  /*a8e0*/  IMAD.MOV.U32 R8, RZ, RZ, 0x70 ;  /* 0x00000070ff087424 */ /* 0x000fe400078e00ff */
[----:B------:R-:W-:Y:S02]  /*a8f0*/  IMAD.MOV.U32 R12, RZ, RZ, 0x1 ;  /* 0x00000001ff0c7424 */ /* 0x000fe400078e00ff */
[----:B------:R-:W-:-:S07]  /*a900*/  IMAD.MOV.U32 R13, RZ, RZ, RZ ;  /* 0x000000ffff0d7224 */ /* 0x000fce00078e00ff */
[----:B------:R-:W-:-:S07]  /*a910*/  LEPC R20, `(.L_x_181) ;  /* 0x000000001014794e */ /* 0x000fce0000000000 */
[----:B0-----:R-:W-:Y:S05]  /*a920*/  CALL.ABS.NOINC R14 ;  /* 0x000000000e007343 */ /* 0x001fea0003c00000 */
.L_x_181:
        /* <DEDUP_REMOVED lines=19> */
.L_x_182:
[----:B------:R-:W0:Y:S02]  /*aa60*/  LDC R0, c[0x0][0x28c] ;  /* 0x0000a300ff007b82 */ /* 0x000e240000000800 */
[----:B0-----:R-:W-:-:S13]  /*aa70*/  ISETP.GE.AND P0, PT, R0, 0x1, PT ;  /* 0x000000010000780c */ /* 0x001fda0003f06270 */
[----:B------:R-:W-:Y:S05]  /*aa80*/  @!P0 BRA `(.L_x_180) ;  /* 0x0000000400248947 */ /* 0x000fea0003800000 */
[----:B------:R-:W-:Y:S02]  /*aa90*/  IMAD.SHL.U32 R31, R31, 0x100, RZ ;  /* 0x000001001f1f7824 */ /* 0x000fe400078e00ff */
[----:B------:R-:W-:Y:S02]  /*aaa0*/  IMAD.SHL.U32 R30, R30, 0x40, RZ ;  /* 0x000000401e1e7824 */ /* 0x000fe400078e00ff */
[----:B------:R-:W-:Y:S02]  /*aab0*/  IMAD.MOV.U32 R8, RZ, RZ, RZ ;  /* 0x000000ffff087224 */ /* 0x000fe400078e00ff */
[----:B------:R-:W-:Y:S02]  /*aac0*/  IMAD.MOV.U32 R0, RZ, RZ, R23 ;  /* 0x000000ffff007224 */ /* 0x000fe400078e0017 */
[----:B------:R-:W-:Y:S02]  /*aad0*/  IMAD.MOV.U32 R3, RZ, RZ, R27 ;  /* 0x000000ffff037224 */ /* 0x000fe400078e001b */
[----:B------:R-:W-:-:S02]  /*aae0*/  IMAD.MOV.U32 R5, RZ, RZ, R28 ;  /* 0x000000ffff057224 */ /* 0x000fc400078e001c */
[C---:B------:R-:W-:Y:S02]  /*aaf0*/  VIADD R9, R31.reuse, 0x40 ;  /* 0x000000401f097836 */ /* 0x040fe40000000000 */
[C---:B------:R-:W-:Y:S02]  /*ab00*/  VIADD R10, R31.reuse, 0x80 ;  /* 0x000000801f0a7836 */ /* 0x040fe40000000000 */
[----:B------:R-:W-:-:S07]  /*ab10*/  VIADD R11, R31, 0xc0 ;  /* 0x000000c01f0b7836 */ /* 0x000fce0000000000 */
.L_x_186:
[----:B------:R-:W-:Y:S01]  /*ab20*/  IMAD R7, R5, 0x8, R22 ;  /* 0x0000000805077824 */ /* 0x000fe200078e0216 */
[----:B------:R-:W-:Y:S02]  /*ab30*/  SHF.L.U32 R4, R3, 0x1f, RZ ;  /* 0x0000001f03047819 */ /* 0x000fe400000006ff */
[----:B------:R-:W-:Y:S02]  /*ab40*/  LOP3.LUT P1, RZ, R18, 0x7f, RZ, 0xc0, !PT ;  /* 0x0000007f12ff7812 */ /* 0x000fe4000782c0ff */
[----:B------:R-:W0:Y:S11]  /*ab50*/  SYNCS.PHASECHK.TRANS64.TRYWAIT P0, [R7+URZ+0x28], R4 ;  /* 0x00002804070075a7 */ /* 0x000e36000800017f */
[----:B------:R-:W1:Y:S01]  /*ab60*/  @!P1 LDC R6, c[0x0][0x500] ;  /* 0x00014000ff069b82 */ /* 0x000e620000000800 */
[----:B0-----:R-:W-:Y:S05]  /*ab70*/  @!P0 BRA `(.L_x_183) ;  /* 0x0000001000108947 */ /* 0x001fea0003800000 */
.L_x_206:
[----:B------:R-:W-:Y:S02]  /*ab80*/  LOP3.LUT P0, RZ, R18, 0x7f, RZ, 0xc0, !PT ;  /* 0x0000007f12ff7812 */ /* 0x000fe4000780c0ff */
[----:B0-----:R-:W-:-:S11]  /*ab90*/  PRMT R4, R26, 0x9910, RZ ;  /* 0x000099101a047816 */ /* 0x001fd600000000ff */
[----:B-1----:R0:W-:Y:S01]  /*aba0*/  @!P0 SYNCS.ARRIVE.TRANS64 RZ, [R7+URZ], R6 ;  /* 0x0000000607ff89a7 */ /* 0x0021e2000800003f */
[----:B------:R-:W-:-:S13]  /*abb0*/  ISETP.NE.AND P0, PT, R4, 0x2, PT ;  /* 0x000000020400780c */ /* 0x000fda0003f05270 */
[----:B0-----:R-:W-:Y:S05]  /*abc0*/  @P0 BRA `(.L_x_184) ;  /* 0x0000000000040947 */ /* 0x001fea0003800000 */
[----:B------:R-:W-:Y:S01]  /*abd0*/  BPT.TRAP 0x1 ;  /* 0x000000040000795c */ /* 0x000fe20000300000 */
.L_x_184:
[----:B------:R-:W-:-:S13]  /*abe0*/  ISETP.NE.AND P0, PT, R32, RZ, PT ;  /* 0x000000ff2000720c */ /* 0x000fda0003f05270 */
[----:B------:R-:W-:Y:S05]  /*abf0*/  @P0 BRA `(.L_x_185) ;  /* 0x0000000000040947 */ /* 0x000fea0003800000 */
[----:B------:R-:W-:Y:S01]  /*ac00*/  BPT.TRAP 0x1 ;  /* 0x000000040000795c */ /* 0x000fe20000300000 */
.L_x_185:
[--C-:B------:R-:W-:Y:S01]  /*ac10*/  IMAD R4, R5, 0x8000, R22.reuse ;  /* 0x0000800005047824 */ /* 0x100fe200078e0216 */
[----:B------:R-:W-:Y:S01]  /*ac20*/  R2UR UR41, R7 ;  /* 0x00000000072972ca */ /* 0x000fe200000e0000 */
[----:B------:R-:W-:Y:S01]  /*ac30*/  UIADD3 UR4, UP0, UR46, 0xf0, URZ ;  /* 0x000000f02e047890 */ /* 0x000fe2000ff1e03f */
[----:B------:R-:W-:Y:S01]  /*ac40*/  R2UR UR43, R8 ;  /* 0x00000000082b72ca */ /* 0x000fe200000e0000 */
[----:B------:R-:W-:Y:S01]  /*ac50*/  VIADD R0, R0, 0xffffffff ;  /* 0xffffffff00007836 */ /* 0x000fe20000000000 */
[----:B------:R-:W-:Y:S01]  /*ac60*/  R2UR UR16, R4 ;  /* 0x00000000041072ca */ /* 0x000fe200000e0000 */
[----:B------:R-:W-:Y:S01]  /*ac70*/  IMAD R4, R5, 0x2000, R22 ;  /* 0x0000200005047824 */ /* 0x000fe200078e0216 */
[----:B------:R-:W-:Y:S01]  /*ac80*/  R2UR UR44, R29 ;  /* 0x000000001d2c72ca */ /* 0x000fe200000e0000 */
[----:B------:R-:W-:Y:S01]  /*ac90*/  UIADD3 UR14, UP1, UR46, 0x1f0, URZ ;  /* 0x000001f02e0e7890 */ /* 0x000fe2000ff3e03f */
[----:B------:R-:W-:Y:S01]  /*aca0*/  R2UR UR42, R31 ;  /* 0x000000001f2a72ca */ /* 0x000fe200000e0000 */
[----:B------:R-:W-:Y:S01]  /*acb0*/  UIADD3.X UR5, URZ, UR47, URZ, UP0, !UPT ;  /* 0x0000002f3f057290 */ /* 0x000fe200087fe43f */
[----:B------:R-:W-:Y:S01]  /*acc0*/  R2UR UR8, R4 ;  /* 0x00000000040872ca */ /* 0x000fe200000e0000 */
[----:B------:R-:W-:Y:S01]  /*acd0*/  VIADD R5, R5, 0x1 ;  /* 0x0000000105057836 */ /* 0x000fe20000000000 */
[----:B------:R-:W-:Y:S01]  /*ace0*/  R2UR UR34, R9 ;  /* 0x00000000092272ca */ /* 0x000fe200000e0000 */
[----:B------:R-:W-:Y:S01]  /*acf0*/  UIADD3.X UR15, URZ, UR47, URZ, UP1, !UPT ;  /* 0x0000002f3f0f7290 */ /* 0x000fe20008ffe43f */
[----:B------:R-:W-:Y:S01]  /*ad00*/  R2UR UR26, R10 ;  /* 0x000000000a1a72ca */ /* 0x000fe200000e0000 */
[----:B------:R-:W-:Y:S01]  /*ad10*/  UMOV UR6, 0x0 ;  /* 0x0000000000067882 */ /* 0x000fe20000000000 */
[----:B------:R-:W-:Y:S01]  /*ad20*/  R2UR UR18, R11 ;  /* 0x000000000b1272ca */ /* 0x000fe200000e0000 */
[----:B------:R-:W-:Y:S01]  /*ad30*/  UIADD3 UR40, UR16, 0x800, URZ ;  /* 0x0000080010287890 */ /* 0x000fe2000fffe03f */
[----:B------:R-:W-:Y:S01]  /*ad40*/  R2UR UR11, R30 ;  /* 0x000000001e0b72ca */ /* 0x000fe200000e0000 */
[----:B------:R-:W-:Y:S01]  /*ad50*/  UIADD3 UR32, UR16, 0x2800, URZ ;  /* 0x0000280010207890 */ /* 0x000fe2000fffe03f */
[----:B------:R-:W-:Y:S01]  /*ad60*/  ISETP.GT.AND P1, PT, R0, 0x1, PT ;  /* 0x000000010000780c */ /* 0x000fe20003f24270 */
[----:B------:R-:W-:Y:S01]  /*ad70*/  UIADD3 UR24, UR16, 0x4800, URZ ;  /* 0x0000480010187890 */ /* 0x000fe2000fffe03f */
[----:B------:R-:W-:Y:S01]  /*ad80*/  ISETP.NE.AND P0, PT, R5, 0x5, PT ;  /* 0x000000050500780c */ /* 0x000fe20003f05270 */
[----:B------:R-:W-:Y:S01]  /*ad90*/  UIADD3 UR16, UR16, 0x6800, URZ ;  /* 0x0000680010107890 */ /* 0x000fe2000fffe03f */
[----:B------:R-:W-:Y:S01]  /*ada0*/  VIADD R8, R8, 0x80 ;  /* 0x0000008008087836 */ /* 0x000fe20000000000 */
[----:B------:R-:W-:Y:S01]  /*adb0*/  UIADD3 UR8, UR8, 0x28800, URZ ;  /* 0x0002880008087890 */ /* 0x000fe2000fffe03f */
[----:B------:R-:W-:Y:S01]  /*adc0*/  SEL R4, RZ, 0x1, P0 ;  /* 0x00000001ff047807 */ /* 0x000fe20000000000 */
[----:B------:R-:W-:Y:S01]  /*add0*/  UMOV UR7, 0x10000000 ;  /* 0x1000000000077882 */ /* 0x000fe20000000000 */
[----:B------:R-:W-:Y:S01]  /*ade0*/  UMOV UR33, UR41 ;  /* 0x0000002900217c82 */ /* 0x000fe20008000000 */
[----:B------:R-:W-:Y:S01]  /*adf0*/  UMOV UR35, UR43 ;  /* 0x0000002b00237c82 */ /* 0x000fe20008000000 */
[----:B------:R-:W-:Y:S01]  /*ae00*/  UMOV UR36, UR44 ;  /* 0x0000002c00247c82 */ /* 0x000fe20008000000 */
[----:B------:R-:W-:Y:S01]  /*ae10*/  UMOV UR25, UR41 ;  /* 0x0000002900197c82 */ /* 0x000fe20008000000 */
[----:B------:R-:W-:Y:S01]  /*ae20*/  UMOV UR27, UR43 ;  /* 0x0000002b001b7c82 */ /* 0x000fe20008000000 */
[----:B------:R-:W-:Y:S01]  /*ae30*/  UMOV UR28, UR44 ;  /* 0x0000002c001c7c82 */ /* 0x000fe20008000000 */
[----:B------:R0:W-:Y:S01]  /*ae40*/  UTMALDG.3D [UR40], [UR4], desc[UR6] ;  /* 0x00000628040075b4 */ /* 0x0001e20008011000 */
[----:B------:R-:W-:Y:S01]  /*ae50*/  UMOV UR17, UR41 ;  /* 0x0000002900117c82 */ /* 0x000fe20008000000 */
[----:B------:R-:W-:Y:S01]  /*ae60*/  UMOV UR19, UR43 ;  /* 0x0000002b00137c82 */ /* 0x000fe20008000000 */
[----:B------:R-:W-:Y:S01]  /*ae70*/  UMOV UR20, UR44 ;  /* 0x0000002c00147c82 */ /* 0x000fe20008000000 */
[----:B------:R-:W-:Y:S01]  /*ae80*/  UMOV UR9, UR41 ;  /* 0x0000002900097c82 */ /* 0x000fe20008000000 */
[----:B------:R-:W-:Y:S01]  /*ae90*/  UMOV UR10, UR43 ;  /* 0x0000002b000a7c82 */ /* 0x000fe20008000000 */
[----:B------:R-:W-:Y:S01]  /*aea0*/  UMOV UR12, UR44 ;  /* 0x0000002c000c7c82 */ /* 0x000fe20008000000 */
[----:B------:R-:W-:Y:S01]  /*aeb0*/  LOP3.LUT R3, R3, R4, RZ, 0x3c, !PT ;  /* 0x0000000403037212 */ /* 0x000fe200078e3cff */
[----:B------:R0:W-:Y:S01]  /*aec0*/  UTMALDG.3D [UR32], [UR4], desc[UR6] ;  /* 0x00000620040075b4 */ /* 0x0001e20008011000 */
[----:B------:R-:W-:Y:S01]  /*aed0*/  SEL R5, R5, RZ, P0 ;  /* 0x000000ff05057207 */ /* 0x000fe20000000000 */
[----:B------:R0:W-:Y:S01]  /*aee0*/  UTMALDG.3D [UR24], [UR4], desc[UR6] ;  /* 0x00000618040075b4 */ /* 0x0001e20008011000 */
[----:B------:R0:W-:Y:S01]  /*aef0*/  UTMALDG.3D [UR16], [UR4], desc[UR6] ;  /* 0x00000610040075b4 */ /* 0x0001e20008011000 */
[----:B------:R0:W-:Y:S02]  /*af00*/  UTMALDG.3D [UR8], [UR14], desc[UR6] ;  /* 0x000006080e0075b4 */ /* 0x0001e40008011000 */
[----:B0-----:R-:W-:Y:S05]  /*af10*/  @P1 BRA `(.L_x_186) ;  /* 0xfffffffc00001947 */ /* 0x001fea000383ffff */
.L_x_180:
[----:B------:R-:W-:Y:S05]  /*af20*/  BSYNC B6 ;  /* 0x0000000000067941 */ /* 0x000fea0003800000 */
.L_x_179:
[----:B------:R-:W-:Y:S01]  /*af30*/  LOP3.LUT P1, RZ, R24, 0xff, RZ, 0xc0, !PT ;  /* 0x000000ff18ff7812 */ /* 0x000fe2000782c0ff */
[----:B------:R-:W-:Y:S01]  /*af40*/  IMAD.IADD R3, R25, 0x1, R28 ;  /* 0x0000000119037824 */ /* 0x000fe200078e021c */
[----:B------:R-:W-:Y:S01]  /*af50*/  IADD3 R16, P2, R16, UR48, RZ ;  /* 0x0000003010107c10 */ /* 0x000fe2000ff5e0ff */
[----:B------:R-:W-:Y:S01]  /*af60*/  ULDC.64 UR4, c[0x0][0x650] ;  /* 0x0001940000047ab9 */ /* 0x000fe20000000a00 */
[----:B------:R-:W-:Y:S01]  /*af70*/  BSSY B0, `(.L_x_187) ;  /* 0x000006a000007945 */ /* 0x000fe20003800000 */
[----:B------:R-:W-:Y:S01]  /*af80*/  IMAD.MOV.U32 R31, RZ, RZ, -0x1 ;  /* 0xffffffffff1f7424 */ /* 0x000fe200078e00ff */
[----:B------:R-:W-:Y:S01]  /*af90*/  ISETP.GT.U32.AND P0, PT, R3, 0x4, PT ;  /* 0x000000040300780c */ /* 0x000fe20003f04070 */
[----:B------:R-:W-:Y:S01]  /*afa0*/  IMAD.MOV.U32 R30, RZ, RZ, -0x1 ;  /* 0xffffffffff1e7424 */ /* 0x000fe200078e00ff */
[----:B------:R-:W-:Y:S01]  /*afb0*/  IADD3.X R17, R17, UR45, RZ, P2, !PT ;  /* 0x0000002d11117c10 */ /* 0x000fe200097fe4ff */
[----:B------:R-:W-:Y:S01]  /*afc0*/  IMAD.MOV.U32 R29, RZ, RZ, -0x1 ;  /* 0xffffffffff1d7424 */ /* 0x000fe200078e00ff */
[----:B------:R-:W-:-:S02]  /*afd0*/  ISETP.LT.U32.AND P0, PT, R25, 0x5, P0 ;  /* 0x000000051900780c */ /* 0x000fc40000701070 */
[----:B------:R-:W-:Y:S01]  /*afe0*/  PRMT R24, RZ, 0x7610, R24 ;  /* 0x00007610ff187816 */ /* 0x000fe20000000018 */
[----:B------:R-:W0:Y:S01]  /*aff0*/  @P1 S2R R5, SR_CgaCtaId ;  /* 0x0000000000051919 */ /* 0x000e220000008800 */
[----:B------:R-:W-:-:S04]  /*b000*/  @P1 MOV R0, 0x400 ;  /* 0x0000040000001802 */ /* 0x000fc80000000f00 */
[----:B0-----:R-:W-:Y:S01]  /*b010*/  @P1 LEA R0, R5, R0, 0x18 ;  /* 0x0000000005001211 */ /* 0x001fe200078ec0ff */
[----:B------:R-:W-:-:S03]  /*b020*/  IMAD.WIDE.U32 R4, R3, -0x33333333, RZ ;  /* 0xcccccccd03047825 */ /* 0x000fc600078e00ff */
[----:B------:R0:W-:Y:S01]  /*b030*/  @P1 SYNCS.ARRIVE.TRANS64.A1T0 RZ, [R0+URZ+0x68], RZ ;  /* 0x000068ff00ff19a7 */ /* 0x0001e2000810003f */
[----:B------:R-:W-:Y:S02]  /*b040*/  ISETP.GE.U32.AND P1, PT, R25, 0x5, PT ;  /* 0x000000051900780c */ /* 0x000fe40003f26070 */
[----:B------:R-:W-:Y:S02]  /*b050*/  SHF.R.U32.HI R4, RZ, 0x2, R5 ;  /* 0x00000002ff047819 */ /* 0x000fe40000011605 */
[----:B0-----:R-:W-:-:S03]  /*b060*/  SEL R0, RZ, 0x1, !P0 ;  /* 0x00000001ff007807 */ /* 0x001fc60004000000 */
[----:B------:R-:W-:Y:S01]  /*b070*/  IMAD R28, R4, -0x5, R3 ;  /* 0xfffffffb041c7824 */ /* 0x000fe200078e0203 */
[----:B------:R-:W-:Y:S02]  /*b080*/  ISETP.GE.U32.AND P0, PT, R16, UR4, PT ;  /* 0x0000000410007c0c */ /* 0x000fe4000bf06070 */
[----:B------:R-:W-:Y:S02]  /*b090*/  LOP3.LUT R27, R27, R0, RZ, 0x3c, !PT ;  /* 0x000000001b1b7212 */ /* 0x000fe400078e3cff */
[----:B------:R-:W-:Y:S02]  /*b0a0*/  ISETP.GE.U32.AND.EX P0, PT, R17, UR5, PT, P0 ;  /* 0x0000000511007c0c */ /* 0x000fe4000bf06100 */
[----:B------:R-:W-:Y:S02]  /*b0b0*/  @P1 LOP3.LUT R27, R27, 0x1, R4, 0x78, !PT ;  /* 0x000000011b1b1812 */ /* 0x000fe400078e7804 */
[----:B------:R-:W-:-:S09]  /*b0c0*/  PRMT R0, RZ, 0x7610, R0 ;  /* 0x00007610ff007816 */ /* 0x000fd20000000000 */
[----:B------:R-:W-:Y:S05]  /*b0d0*/  @P0 BRA `(.L_x_188) ;  /* 0x00000004004c0947 */ /* 0x000fea0003800000 */
[----:B------:R-:W-:Y:S01]  /*b0e0*/  ULDC.64 UR4, c[0x0][0x628] ;  /* 0x00018a0000047ab9 */ /* 0x000fe20000000a00 */
[----:B------:R-:W0:Y:S01]  /*b0f0*/  S2R R10, SR_CTAID.X ;  /* 0x00000000000a7919 */ /* 0x000e220000002500 */
[----:B------:R-:W-:Y:S01]  /*b100*/  ISETP.NE.U32.AND P0, PT, RZ, UR4, PT ;  /* 0x00000004ff007c0c */ /* 0x000fe2000bf05070 */
[----:B------:R-:W-:Y:S01]  /*b110*/  ULDC UR7, c[0x0][0x630] ;  /* 0x00018c0000077ab9 */ /* 0x000fe20000000800 */
[----:B------:R-:W-:Y:S01]  /*b120*/  IMAD.MOV.U32 R4, RZ, RZ, R16 ;  /* 0x000000ffff047224 */ /* 0x000fe200078e0010 */
[----:B------:R-:W1:Y:S01]  /*b130*/  S2R R0, SR_CTAID.Y ;  /* 0x0000000000007919 */ /* 0x000e620000002600 */
[----:B------:R-:W-:Y:S01]  /*b140*/  ISETP.NE.AND.EX P0, PT, RZ, UR5, PT, P0 ;  /* 0x00000005ff007c0c */ /* 0x000fe2000bf05300 */
[----:B------:R-:W-:-:S12]  /*b150*/  IMAD.MOV.U32 R5, RZ, RZ, R17 ;  /* 0x000000ffff057224 */ /* 0x000fd800078e0011 */
[----:B------:R-:W-:Y:S05]  /*b160*/  @!P0 BRA `(.L_x_189) ;  /* 0x0000000000288947 */ /* 0x000fea0003800000 */
[----:B------:R-:W-:Y:S02]  /*b170*/  ULDC UR6, c[0x0][0x634] ;  /* 0x00018d0000067ab9 */ /* 0x000fe40000000800 */
[----:B------:R-:W-:-:S05]  /*b180*/  IADD3 R9, P0, R16, UR6, RZ ;  /* 0x0000000610097c10 */ /* 0x000fca000ff1e0ff */
[----:B------:R-:W-:-:S04]  /*b190*/  IMAD.X R3, RZ, RZ, R17, P0 ;  /* 0x000000ffff037224 */ /* 0x000fc800000e0611 */
[----:B------:R-:W-:-:S04]  /*b1a0*/  IMAD.WIDE.U32 R6, R3, UR4, RZ ;  /* 0x0000000403067c25 */ /* 0x000fc8000f8e00ff */
[----:B------:R-:W-:-:S04]  /*b1b0*/  IMAD.WIDE.U32 R6, P0, R9, UR5, R6 ;  /* 0x0000000509067c25 */ /* 0x000fc8000f800006 */
[----:B------:R-:W-:-:S04]  /*b1c0*/  IMAD.WIDE.U32 R8, R9, UR4, RZ ;  /* 0x0000000409087c25 */ /* 0x000fc8000f8e00ff */
[----:B------:R-:W-:Y:S01]  /*b1d0*/  IMAD.X R5, RZ, RZ, RZ, P0 ;  /* 0x000000ffff057224 */ /* 0x000fe200000e06ff */
[----:B------:R-:W-:Y:S01]  /*b1e0*/  IADD3 RZ, P0, R9, R6, RZ ;  /* 0x0000000609ff7210 */ /* 0x000fe20007f1e0ff */
[----:B------:R-:W-:-:S04]  /*b1f0*/  IMAD.MOV.U32 R4, RZ, RZ, R7 ;  /* 0x000000ffff047224 */ /* 0x000fc800078e0007 */
[----:B------:R-:W-:-:S08]  /*b200*/  IMAD.WIDE.U32.X R4, R3, UR5, R4, P0 ;  /* 0x0000000503047c25 */ /* 0x000fd000080e0404 */
.L_x_189:
[--C-:B------:R-:W-:Y:S01]  /*b210*/  SHF.R.U64 R29, R4, UR7, R5.reuse ;  /* 0x00000007041d7c19 */ /* 0x100fe20008001205 */
[----:B------:R-:W-:Y:S01]  /*b220*/  ULDC.64 UR4, c[0x0][0x620] ;  /* 0x0001880000047ab9 */ /* 0x000fe20000000a00 */
[----:B------:R-:W-:Y:S01]  /*b230*/  SHF.R.U32.HI R3, RZ, UR7, R5 ;  /* 0x00000007ff037c19 */ /* 0x000fe20008011605 */
[----:B------:R-:W2:Y:S01]  /*b240*/  LDC R15, c[0x0][0x144] ;  /* 0x00005100ff0f7b82 */ /* 0x000ea20000000800 */
[----:B------:R-:W-:Y:S01]  /*b250*/  IADD3 R6, P0, RZ, -R29, RZ ;  /* 0x8000001dff067210 */ /* 0x000fe20007f1e0ff */
[----:B------:R-:W-:Y:S01]  /*b260*/  ULDC.64 UR8, c[0x0][0x640] ;  /* 0x0001900000087ab9 */ /* 0x000fe20000000a00 */
[----:B0-----:R-:W-:Y:S01]  /*b270*/  I2FP.F32.U32 R7, R10 ;  /* 0x0000000a00077245 */ /* 0x001fe20000201000 */
[----:B------:R-:W-:Y:S02]  /*b280*/  ULDC UR6, c[0x0][0x608] ;  /* 0x0001820000067ab9 */ /* 0x000fe40000000800 */
[----:B------:R-:W-:Y:S01]  /*b290*/  IMAD.X R3, RZ, RZ, ~R3, P0 ;  /* 0x000000ffff037224 */ /* 0x000fe200000e0e03 */
[----:B------:R-:W-:Y:S01]  /*b2a0*/  ISETP.NE.U32.AND P0, PT, RZ, UR8, PT ;  /* 0x00000008ff007c0c */ /* 0x000fe2000bf05070 */
[----:B------:R-:W-:Y:S01]  /*b2b0*/  IMAD.WIDE.U32 R4, R6, UR4, R16 ;  /* 0x0000000406047c25 */ /* 0x000fe2000f8e0010 */
[----:B------:R-:W0:Y:S02]  /*b2c0*/  LDC R9, c[0x0][0x148] ;  /* 0x00005200ff097b82 */ /* 0x000e240000000800 */
[----:B------:R-:W-:Y:S01]  /*b2d0*/  ISETP.NE.AND.EX P0, PT, RZ, UR9, PT, P0 ;  /* 0x00000009ff007c0c */ /* 0x000fe2000bf05300 */
[----:B------:R-:W-:Y:S01]  /*b2e0*/  IMAD R3, R3, UR4, RZ ;  /* 0x0000000403037c24 */ /* 0x000fe2000f8e02ff */
[----:B------:R-:W-:-:S02]  /*b2f0*/  ULDC UR4, c[0x0][0x150] ;  /* 0x0000540000047ab9 */ /* 0x000fc40000000800 */
[----:B------:R-:W-:Y:S01]  /*b300*/  FMUL R7, R7, UR4 ;  /* 0x0000000407077c20 */ /* 0x000fe20008400000 */
[----:B------:R-:W-:Y:S01]  /*b310*/  IMAD R3, R6, UR5, R3 ;  /* 0x0000000506037c24 */ /* 0x000fe2000f8e0203 */
[----:B------:R-:W-:Y:S01]  /*b320*/  ULDC UR4, c[0x0][0x618] ;  /* 0x0001860000047ab9 */ /* 0x000fe20000000800 */
[----:B------:R-:W-:Y:S02]  /*b330*/  ULDC UR5, c[0x0][0x154] ;  /* 0x0000550000057ab9 */ /* 0x000fe40000000800 */
[----:B------:R-:W-:Y:S01]  /*b340*/  IMAD.IADD R5, R5, 0x1, R3 ;  /* 0x0000000105057824 */ /* 0x000fe200078e0203 */
[----:B------:R-:W3:Y:S04]  /*b350*/  F2I.U32.TRUNC.NTZ R7, R7 ;  /* 0x0000000700077305 */ /* 0x000ee8000020f000 */
[----:B------:R-:W-:-:S02]  /*b360*/  SHF.R.U64 R3, R4, UR4, R5 ;  /* 0x0000000404037c19 */ /* 0x000fc40008001205 */
[----:B-1----:R-:W-:-:S05]  /*b370*/  I2FP.F32.U32 R4, R0 ;  /* 0x0000000000047245 */ /* 0x002fca0000201000 */
[----:B------:R-:W-:Y:S01]  /*b380*/  FMUL R12, R4, UR5 ;  /* 0x00000005040c7c20 */ /* 0x000fe20008400000 */
[----:B------:R-:W-:Y:S01]  /*b390*/  SHF.R.U32.HI R4, RZ, UR4, R5 ;  /* 0x00000004ff047c19 */ /* 0x000fe20008011605 */
[----:B------:R-:W-:Y:S01]  /*b3a0*/  ULDC UR4, c[0x0][0x658] ;  /* 0x0001960000047ab9 */ /* 0x000fe20000000800 */
[----:B---3--:R-:W-:Y:S02]  /*b3b0*/  IMAD.MOV R7, RZ, RZ, -R7 ;  /* 0x000000ffff077224 */ /* 0x008fe400078e0a07 */
[--C-:B------:R-:W-:Y:S01]  /*b3c0*/  SHF.R.U64 R11, R3, UR6, R4.reuse ;  /* 0x00000006030b7c19 */ /* 0x100fe20008001204 */
[----:B------:R-:W1:Y:S01]  /*b3d0*/  F2I.U32.TRUNC.NTZ R12, R12 ;  /* 0x0000000c000c7305 */ /* 0x000e62000020f000 */
[----:B------:R-:W-:Y:S01]  /*b3e0*/  SHF.R.U32.HI R4, RZ, UR6, R4 ;  /* 0x00000006ff047c19 */ /* 0x000fe20008011604 */
[----:B--2---:R-:W-:-:S03]  /*b3f0*/  IMAD R10, R15, R7, R10 ;  /* 0x000000070f0a7224 */ /* 0x004fc600078e020a */
[--C-:B------:R-:W-:Y:S02]  /*b400*/  SHF.R.U64 R8, R11, UR4, R4.reuse ;  /* 0x000000040b087c19 */ /* 0x100fe40008001204 */
[----:B------:R-:W-:-:S03]  /*b410*/  SHF.R.U32.HI R13, RZ, UR4, R4 ;  /* 0x00000004ff0d7c19 */ /* 0x000fc60008011604 */
[----:B------:R-:W-:Y:S02]  /*b420*/  IMAD.MOV.U32 R4, RZ, RZ, R8 ;  /* 0x000000ffff047224 */ /* 0x000fe400078e0008 */
[----:B------:R-:W-:Y:S01]  /*b430*/  IMAD.MOV.U32 R5, RZ, RZ, R13 ;  /* 0x000000ffff057224 */ /* 0x000fe200078e000d */
[----:B01----:R-:W-:Y:S06]  /*b440*/  @!P0 BRA `(.L_x_190) ;  /* 0x0000000000288947 */ /* 0x003fec0003800000 */
[----:B------:R-:W-:Y:S02]  /*b450*/  ULDC UR4, c[0x0][0x64c] ;  /* 0x0001930000047ab9 */ /* 0x000fe40000000800 */
[----:B------:R-:W-:-:S05]  /*b460*/  IADD3 R5, P0, R8, UR4, RZ ;  /* 0x0000000408057c10 */ /* 0x000fca000ff1e0ff */
[----:B------:R-:W-:-:S04]  /*b470*/  IMAD.X R13, RZ, RZ, R13, P0 ;  /* 0x000000ffff0d7224 */ /* 0x000fc800000e060d */
[----:B------:R-:W-:-:S04]  /*b480*/  IMAD.WIDE.U32 R6, R13, UR8, RZ ;  /* 0x000000080d067c25 */ /* 0x000fc8000f8e00ff */
[----:B------:R-:W-:-:S04]  /*b490*/  IMAD.WIDE.U32 R6, P0, R5, UR9, R6 ;  /* 0x0000000905067c25 */ /* 0x000fc8000f800006 */
[----:B------:R-:W-:-:S04]  /*b4a0*/  IMAD.WIDE.U32 R4, R5, UR8, RZ ;  /* 0x0000000805047c25 */ /* 0x000fc8000f8e00ff */
[----:B------:R-:W-:Y:S01]  /*b4b0*/  IMAD.MOV.U32 R4, RZ, RZ, R7 ;  /* 0x000000ffff047224 */ /* 0x000fe200078e0007 */
[----:B------:R-:W-:Y:S01]  /*b4c0*/  IADD3 RZ, P1, R5, R6, RZ ;  /* 0x0000000605ff7210 */ /* 0x000fe20007f3e0ff */
[----:B------:R-:W-:-:S04]  /*b4d0*/  IMAD.X R5, RZ, RZ, RZ, P0 ;  /* 0x000000ffff057224 */ /* 0x000fc800000e06ff */
[----:B------:R-:W-:-:S08]  /*b4e0*/  IMAD.WIDE.U32.X R4, R13, UR9, R4, P1 ;  /* 0x000000090d047c25 */ /* 0x000fd000088e0404 */
.L_x_190:
[----:B------:R-:W-:Y:S01]  /*b4f0*/  ISETP.NE.AND P0, PT, R2, 0x1, PT ;  /* 0x000000010200780c */ /* 0x000fe20003f05270 */
[----:B------:R-:W-:Y:S01]  /*b500*/  ULDC UR4, c[0x0][0x648] ;  /* 0x0001920000047ab9 */ /* 0x000fe20000000800 */
[----:B------:R-:W-:Y:S01]  /*b510*/  LOP3.LUT R11, R11, UR38, RZ, 0xc0, !PT ;  /* 0x000000260b0b7c12 */ /* 0x000fe2000f8ec0ff */
[----:B------:R-:W-:Y:S01]  /*b520*/  IMAD.MOV R12, RZ, RZ, -R12 ;  /* 0x000000ffff0c7224 */ /* 0x000fe200078e0a0c */
[----:B------:R-:W-:Y:S01]  /*b530*/  SHF.R.U64 R4, R4, UR4, R5 ;  /* 0x0000000404047c19 */ /* 0x000fe20008001205 */
[----:B------:R-:W-:Y:S01]  /*b540*/  ULDC UR4, c[0x0][0x638] ;  /* 0x00018e0000047ab9 */ /* 0x000fe20000000800 */
[----:B------:R-:W-:Y:S01]  /*b550*/  LOP3.LUT R31, R3, UR39, RZ, 0xc0, !PT ;  /* 0x00000027031f7c12 */ /* 0x000fe2000f8ec0ff */
[----:B------:R-:W-:Y:S02]  /*b560*/  ULDC UR5, c[0x0][0x610] ;  /* 0x0001840000057ab9 */ /* 0x000fe40000000800 */
[----:B------:R-:W-:Y:S02]  /*b570*/  IMAD.MOV R5, RZ, RZ, -R4 ;  /* 0x000000ffff057224 */ /* 0x000fe400078e0a04 */
[----:B------:R-:W-:-:S02]  /*b580*/  IMAD R11, R4, UR37, R11 ;  /* 0x00000025040b7c24 */ /* 0x000fc4000f8e020b */
[----:B------:R-:W-:Y:S02]  /*b590*/  @P0 IMAD R10, R9, R12, R0 ;  /* 0x0000000c090a0224 */ /* 0x000fe400078e0200 */
[----:B------:R-:W-:Y:S01]  /*b5a0*/  IMAD R8, R5, UR4, R8 ;  /* 0x0000000405087c24 */ /* 0x000fe2000f8e0208 */
[----:B------:R-:W-:Y:S01]  /*b5b0*/  ULDC UR4, c[0x0][0x600] ;  /* 0x0001800000047ab9 */ /* 0x000fe20000000800 */
[----:B------:R-:W-:Y:S02]  /*b5c0*/  IMAD R10, R11, UR5, R10 ;  /* 0x000000050b0a7c24 */ /* 0x000fe4000f8e020a */
[----:B------:R-:W-:Y:S02]  /*b5d0*/  IMAD R31, R8, UR4, R31 ;  /* 0x00000004081f7c24 */ /* 0x000fe4000f8e021f */
[----:B------:R-:W-:-:S03]  /*b5e0*/  IMAD.MOV.U32 R0, RZ, RZ, 0x1 ;  /* 0x00000001ff007424 */ /* 0x000fc600078e00ff */
[----:B------:R-:W-:Y:S02]  /*b5f0*/  SEL R30, R31, R10, !P0 ;  /* 0x0000000a1f1e7207 */ /* 0x000fe40004000000 */
[----:B------:R-:W-:-:S07]  /*b600*/  SEL R31, R10, R31, !P0 ;  /* 0x0000001f0a1f7207 */ /* 0x000fce0004000000 */
.L_x_188:
[----:B------:R-:W-:Y:S05]  /*b610*/  BSYNC B0 ;  /* 0x0000000000007941 */ /* 0x000fea0003800000 */
.L_x_187:
[----:B------:R-:W-:-:S13]  /*b620*/  LOP3.LUT P0, RZ, R0, 0xff, RZ, 0xc0, !PT ;  /* 0x000000ff00ff7812 */ /* 0x000fda000780c0ff */
[----:B------:R-:W-:Y:S05]  /*b630*/  @P0 BRA `(.L_x_191) ;  /* 0xfffffff000500947 */ /* 0x000fea000383ffff */
[----:B------:R-:W-:Y:S05]  /*b640*/  BSYNC B7 ;  /* 0x0000000000077941 */ /* 0x000fea0003800000 */
.L_x_177:
[----:B------:R-:W-:-:S03]  /*b650*/  UMOV UR4, 0xffffffff ;  /* 0xffffffff00047882 */ /* 0x000fc60000000000 */
[----:B------:R-:W-:Y:S05]  /*b660*/  BRA.DIV UR4, `(.L_x_192) ;  /* 0x0000000604687947 */ /* 0x000fea000b800000 */
[----:B------:R-:W-:-:S13]  /*b670*/  ELECT P6, URZ, PT ;  /* 0x00000000003f782f */ /* 0x000fda00038c0000 */
.L_x_209:
[----:B------:R-:W-:Y:S04]  /*b680*/  BSSY B0, `(.L_x_193) ;  /* 0x0000034000007945 */ /* 0x000fe80003800000 */
[----:B------:R-:W-:Y:S05]  /*b690*/  @!P6 BRA `(.L_x_194) ;  /* 0x0000000000c8e947 */ /* 0x000fea0003800000 */
[----:B------:R-:W-:-:S04]  /*b6a0*/  LOP3.LUT R19, R19, 0x2, RZ, 0xfc, !PT ;  /* 0x0000000213137812 */ /* 0x000fc800078efcff */
[----:B------:R-:W-:-:S13]  /*b6b0*/  ISETP.NE.AND P0, PT, R19, 0x3, PT ;  /* 0x000000031300780c */ /* 0x000fda0003f05270 */
[----:B------:R-:W-:Y:S05]  /*b6c0*/  @!P0 BRA `(.L_x_195) ;  /* 0x0000000000048947 */ /* 0x000fea0003800000 */
[----:B------:R-:W-:Y:S01]  /*b6d0*/  BPT.TRAP 0x1 ;  /* 0x000000040000795c */ /* 0x000fe20000300000 */
.L_x_195:
[----:B------:R-:W0:Y:S01]  /*b6e0*/  S2R R3, SR_CgaCtaId ;  /* 0x0000000000037919 */ /* 0x000e220000008800 */
[----:B------:R-:W-:Y:S02]  /*b6f0*/  MOV R0, 0x400 ;  /* 0x0000040000007802 */ /* 0x000fe40000000f00 */
[----:B------:R-:W-:Y:S02]  /*b700*/  SHF.L.U32 R2, R27, 0x1f, RZ ;  /* 0x0000001f1b027819 */ /* 0x000fe400000006ff */
[----:B0-----:R-:W-:-:S05]  /*b710*/  LEA R3, R3, R0, 0x18 ;  /* 0x0000000003037211 */ /* 0x001fca00078ec0ff */
[----:B------:R-:W-:-:S04]  /*b720*/  VIADD R3, R3, 0x28 ;  /* 0x0000002803037836 */ /* 0x000fc80000000000 */
[C---:B------:R-:W-:Y:S02]  /*b730*/  IMAD R5, R28.reuse, 0x8, R3 ;  /* 0x000000081c057824 */ /* 0x040fe400078e0203 */
[----:B------:R-:W-:Y:S02]  /*b740*/  VIADD R28, R28, 0x1 ;  /* 0x000000011c1c7836 */ /* 0x000fe40000000000 */
[----:B------:R-:W0:Y:S03]  /*b750*/  SYNCS.PHASECHK.TRANS64.TRYWAIT P0, [R5+URZ], R2 ;  /* 0x00000002050075a7 */ /* 0x000e26000800017f */
[----:B------:R-:W-:-:S04]  /*b760*/  ISETP.NE.AND P1, PT, R28, 0x5, PT ;  /* 0x000000051c00780c */ /* 0x000fc80003f25270 */
[----:B------:R-:W-:Y:S02]  /*b770*/  SEL R0, RZ, 0x1, P1 ;  /* 0x00000001ff007807 */ /* 0x000fe40000800000 */
[----:B------:R-:W-:Y:S02]  /*b780*/  SEL R28, R28, RZ, P1 ;  /* 0x000000ff1c1c7207 */ /* 0x000fe40000800000 */
[----:B------:R-:W-:-:S03]  /*b790*/  LOP3.LUT R27, R27, R0, RZ, 0x3c, !PT ;  /* 0x000000001b1b7212 */ /* 0x000fc600078e3cff */
[----:B------:R-:W-:Y:S01]  /*b7a0*/  IMAD R7, R28, 0x8, R3 ;  /* 0x000000081c077824 */ /* 0x000fe200078e0203 */
[----:B------:R-:W-:Y:S01]  /*b7b0*/  SHF.L.U32 R4, R27, 0x1f, RZ ;  /* 0x0000001f1b047819 */ /* 0x000fe200000006ff */
[----:B0-----:R-:W-:Y:S06]  /*b7c0*/  @!P0 BRA `(.L_x_196) ;  /* 0x0000000400308947 */ /* 0x001fec0003800000 */
.L_x_210:
[----:B------:R-:W1:Y:S01]  /*b7d0*/  SYNCS.PHASECHK.TRANS64.TRYWAIT P0, [R7+URZ], R4 ;  /* 0x00000004070075a7 */ /* 0x000e62000800017f */
[----:B------:R-:W-:-:S05]  /*b7e0*/  VIADD R0, R28, 0x1 ;  /* 0x000000011c007836 */ /* 0x000fca0000000000 */
[----:B------:R-:W-:-:S04]  /*b7f0*/  ISETP.NE.AND P1, PT, R0, 0x5, PT ;  /* 0x000000050000780c */ /* 0x000fc80003f25270 */
[----:B0-----:R-:W-:Y:S02]  /*b800*/  SEL R2, RZ, 0x1, P1 ;  /* 0x00000001ff027807 */ /* 0x001fe40000800000 */
[----:B------:R-:W-:Y:S02]  /*b810*/  SEL R0, R0, RZ, P1 ;  /* 0x000000ff00007207 */ /* 0x000fe40000800000 */
[----:B------:R-:W-:-:S03]  /*b820*/  LOP3.LUT R27, R27, R2, RZ, 0x3c, !PT ;  /* 0x000000021b1b7212 */ /* 0x000fc600078e3cff */
[----:B------:R-:W-:Y:S01]  /*b830*/  IMAD R6, R0, 0x8, R3 ;  /* 0x0000000800067824 */ /* 0x000fe200078e0203 */
[----:B------:R-:W-:Y:S01]  /*b840*/  SHF.L.U32 R5, R27, 0x1f, RZ ;  /* 0x0000001f1b057819 */ /* 0x000fe200000006ff */
[----:B-1----:R-:W-:Y:S06]  /*b850*/  @!P0 BRA `(.L_x_197) ;  /* 0x0000000400208947 */ /* 0x002fec0003800000 */
.L_x_211:
[----:B------:R-:W1:Y:S01]  /*b860*/  SYNCS.PHASECHK.TRANS64.TRYWAIT P0, [R6+URZ], R5 ;  /* 0x00000005060075a7 */ /* 0x000e62000800017f */
[----:B------:R-:W-:-:S05]  /*b870*/  VIADD R0, R0, 0x1 ;  /* 0x0000000100007836 */ /* 0x000fca0000000000 */
[----:B------:R-:W-:-:S04]  /*b880*/  ISETP.NE.AND P1, PT, R0, 0x5, PT ;  /* 0x000000050000780c */ /* 0x000fc80003f25270 */
[----:B------:R-:W-:Y:S02]  /*b890*/  SEL R2, RZ, 0x1, P1 ;  /* 0x00000001ff027807 */ /* 0x000fe40000800000 */
[----:B------:R-:W-:Y:S02]  /*b8a0*/  SEL R0, R0, RZ, P1 ;  /* 0x000000ff00007207 */ /* 0x000fe40000800000 */
[----:B------:R-:W-:-:S03]  /*b8b0*/  LOP3.LUT R27, R27, R2, RZ, 0x3c, !PT ;  /* 0x000000021b1b7212 */ /* 0x000fc600078e3cff */
[----:B0-----:R-:W-:Y:S01]  /*b8c0*/  IMAD R7, R0, 0x8, R3 ;  /* 0x0000000800077824 */ /* 0x001fe200078e0203 */
[----:B------:R-:W-:Y:S01]  /*b8d0*/  SHF.L.U32 R4, R27, 0x1f, RZ ;  /* 0x0000001f1b047819 */ /* 0x000fe200000006ff */
[----:B-1----:R-:W-:Y:S06]  /*b8e0*/  @!P0 BRA `(.L_x_198) ;  /* 0x0000000400108947 */ /* 0x002fec0003800000 */
.L_x_212:
[----:B------:R-:W1:Y:S01]  /*b8f0*/  SYNCS.PHASECHK.TRANS64.TRYWAIT P0, [R7+URZ], R4 ;  /* 0x00000004070075a7 */ /* 0x000e62000800017f */
[----:B------:R-:W-:-:S05]  /*b900*/  VIADD R0, R0, 0x1 ;  /* 0x0000000100007836 */ /* 0x000fca0000000000 */
[----:B------:R-:W-:-:S04]  /*b910*/  ISETP.NE.AND P1, PT, R0, 0x5, PT ;  /* 0x000000050000780c */ /* 0x000fc80003f25270 */
[----:B------:R-:W-:Y:S02]  /*b920*/  SEL R2, RZ, 0x1, P1 ;  /* 0x00000001ff027807 */ /* 0x000fe40000800000 */
[----:B------:R-:W-:Y:S02]  /*b930*/  SEL R0, R0, RZ, P1 ;  /* 0x000000ff00007207 */ /* 0x000fe40000800000 */
[----:B------:R-:W-:Y:S01]  /*b940*/  LOP3.LUT R2, R27, R2, RZ, 0x3c, !PT ;  /* 0x000000021b027212 */ /* 0x000fe200078e3cff */
[----:B-1----:R-:W-:Y:S06]  /*b950*/  @!P0 BRA `(.L_x_199) ;  /* 0x0000000400088947 */ /* 0x002fec0003800000 */
.L_x_213:
[----:B------:R-:W-:Y:S01]  /*b960*/  IMAD R3, R0, 0x8, R3 ;  /* 0x0000000800037824 */ /* 0x000fe200078e0203 */
[----:B------:R-:W-:-:S07]  /*b970*/  SHF.L.U32 R0, R2, 0x1f, RZ ;  /* 0x0000001f02007819 */ /* 0x000fce00000006ff */
.L_x_200:
[----:B--2---:R2:W3:Y:S02]  /*b980*/  SYNCS.PHASECHK.TRANS64.TRYWAIT P0, [R3+URZ], R0 ;  /* 0x00000000030075a7 */ /* 0x0044e4000800017f */
[----:B---3--:R-:W-:Y:S05]  /*b990*/  @!P0 NANOSLEEP.SYNCS 0x989680 ;  /* 0x009896800000895d */ /* 0x008fea0003900000 */
[----:B------:R-:W3:Y:S02]  /*b9a0*/  @!P0 SYNCS.PHASECHK.TRANS64 P0, [R3+URZ], R0 ;  /* 0x00000000030085a7 */ /* 0x000ee4000800007f */
[----:B---3--:R-:W-:Y:S05]  /*b9b0*/  @!P0 BRA `(.L_x_200) ;  /* 0xfffffffc00f08947 */ /* 0x008fea000383ffff */
.L_x_194:
[----:B------:R-:W-:Y:S05]  /*b9c0*/  BSYNC B0 ;  /* 0x0000000000007941 */ /* 0x000fea0003800000 */
.L_x_193:
[----:B------:R-:W-:Y:S05]  /*b9d0*/  EXIT ;  /* 0x000000000000794d */ /* 0x000fea0003800000 */
.L_x_16:
[----:B------:R-:W-:Y:S02]  /*b9e0*/  IMAD.MOV.U32 R12, RZ, RZ, RZ ;  /* 0x000000ffff0c7224 */ /* 0x000fe400078e00ff */
[----:B------:R-:W-:Y:S02]  /*b9f0*/  IMAD.MOV.U32 R11, RZ, RZ, 0x1f ;  /* 0x0000001fff0b7424 */ /* 0x000fe400078e00ff */
[----:B------:R-:W-:-:S07]  /*ba00*/  IMAD.MOV.U32 R15, RZ, RZ, -0x1 ;  /* 0xffffffffff0f7424 */ /* 0x000fce00078e00ff */
[----:B012--5:R-:W-:Y:S05]  /*ba10*/  WARPSYNC.COLLECTIVE R15, `(.L_x_201) ;  /* 0x000000000f087348 */ /* 0x027fea0003c00000 */
[----:B------:R3:W4:Y:S02]  /*ba20*/  SHFL.IDX P6, R14, R13, R12, R11 ;  /* 0x0000000c0d0e7389 */ /* 0x00072400000c000b */
[----:B012345:R-:W-:Y:S01]  /*ba30*/  ENDCOLLECTIVE ;  /* 0x000000000000791b */ /* 0x03ffe20003800000 */
.L_x_201:
[----:B------:R-:W-:Y:S05]  /*ba40*/  BRA `(.L_x_202) ;  /* 0xffffff5800407947 */ /* 0x000fea000383ffff */
.L_x_20:
[----:B-1----:R1:W3:Y:S02]  /*ba50*/  SYNCS.PHASECHK.TRANS64.TRYWAIT P1, [R4+URZ], R3 ;  /* 0x00000003040075a7 */ /* 0x0022e4000802017f */
[----:B---3--:R-:W-:Y:S05]  /*ba60*/  @!P1 NANOSLEEP.SYNCS 0x989680 ;  /* 0x009896800000995d */ /* 0x008fea0003900000 */
[----:B------:R-:W3:Y:S02]  /*ba70*/  @!P1 SYNCS.PHASECHK.TRANS64 P1, [R4+URZ], R3 ;  /* 0x00000003040095a7 */ /* 0x000ee4000802007f */
[----:B---3--:R-:W-:Y:S05]  /*ba80*/  @!P1 BRA `(.L_x_20) ;  /* 0xfffffffc00f09947 */ /* 0x008fea000383ffff */
[----:B------:R-:W-:Y:S05]  /*ba90*/  BRA `(.L_x_19) ;  /* 0xffffff58006c7947 */ /* 0x000fea000383ffff */
.L_x_25:
[----:B0-----:R0:W1:Y:S02]  /*baa0*/  SYNCS.PHASECHK.TRANS64.TRYWAIT P1, [R6+URZ], R7 ;  /* 0x00000007060075a7 */ /* 0x001064000802017f */
[----:B-1----:R-:W-:Y:S05]  /*bab0*/  @!P1 NANOSLEEP.SYNCS 0x989680 ;  /* 0x009896800000995d */ /* 0x002fea0003900000 */
[----:B------:R-:W1:Y:S02]  /*bac0*/  @!P1 SYNCS.PHASECHK.TRANS64 P1, [R6+URZ], R7 ;  /* 0x00000007060095a7 */ /* 0x000e64000802007f */
[----:B-1----:R-:W-:Y:S05]  /*bad0*/  @!P1 BRA `(.L_x_25) ;  /* 0xfffffffc00f09947 */ /* 0x002fea000383ffff */
[----:B------:R-:W-:Y:S05]  /*bae0*/  BRA `(.L_x_24) ;  /* 0xffffff6c00247947 */ /* 0x000fea000383ffff */
.L_x_33:
[----:B0-----:R0:W1:Y:S02]  /*baf0*/  SYNCS.PHASECHK.TRANS64.TRYWAIT P1, [R9+URZ], R8 ;  /* 0x00000008090075a7 */ /* 0x001064000802017f */
[----:B-1----:R-:W-:Y:S05]  /*bb00*/  @!P1 NANOSLEEP.SYNCS 0x989680 ;  /* 0x009896800000995d */ /* 0x002fea0003900000 */
[----:B------:R-:W1:Y:S02]  /*bb10*/  @!P1 SYNCS.PHASECHK.TRANS64 P1, [R9+URZ], R8 ;  /* 0x00000008090095a7 */ /* 0x000e64000802007f */
[----:B-1----:R-:W-:Y:S05]  /*bb20*/  @!P1 BRA `(.L_x_33) ;  /* 0xfffffffc00f09947 */ /* 0x002fea000383ffff */
[----:B------:R-:W-:Y:S05]  /*bb30*/  BRA `(.L_x_32) ;  /* 0xffffff7c00c07947 */ /* 0x000fea000383ffff */
.L_x_178:
[----:B------:R-:W-:Y:S01]  /*bb40*/  BSSY B0, `(.L_x_203) ;  /* 0x0000006000007945 */ /* 0x000fe20003800000 */
[----:B------:R-:W-:-:S07]  /*bb50*/  IMAD.MOV.U32 R15, RZ, RZ, -0x1 ;  /* 0xffffffffff0f7424 */ /* 0x000fce00078e00ff */
[----:B------:R-:W-:Y:S05]  /*bb60*/  WARPSYNC.COLLECTIVE R15, `(.L_x_204) ;  /* 0x000000000f0c7348 */ /* 0x000fea0003c00000 */
[----:B------:R-:W-:Y:S02]  /*bb70*/  ELECT P6, UR62, PT ;  /* 0x00000000003e782f */ /* 0x000fe400038c0000 */
[----:B------:R-:W-:Y:S01]  /*bb80*/  MOV R14, UR62 ;  /* 0x0000003e000e7c02 */ /* 0x000fe20008000f00 */
[----:B------:R-:W-:Y:S10]  /*bb90*/  ENDCOLLECTIVE ;  /* 0x000000000000791b */ /* 0x000ff40003800000 */
.L_x_204:
[----:B------:R-:W-:Y:S05]  /*bba0*/  BSYNC B0 ;  /* 0x0000000000007941 */ /* 0x000fea0003800000 */
.L_x_203:
[----:B------:R-:W-:Y:S05]  /*bbb0*/  BRA `(.L_x_205) ;  /* 0xffffffe800fc7947 */ /* 0x000fea000383ffff */
.L_x_183:
[----:B0-----:R0:W2:Y:S02]  /*bbc0*/  SYNCS.PHASECHK.TRANS64.TRYWAIT P0, [R7+URZ+0x28], R4 ;  /* 0x00002804070075a7 */ /* 0x0010a4000800017f */
[----:B--2---:R-:W-:Y:S05]  /*bbd0*/  @!P0 NANOSLEEP.SYNCS 0x989680 ;  /* 0x009896800000895d */ /* 0x004fea0003900000 */
[----:B------:R-:W2:Y:S02]  /*bbe0*/  @!P0 SYNCS.PHASECHK.TRANS64 P0, [R7+URZ+0x28], R4 ;  /* 0x00002804070085a7 */ /* 0x000ea4000800007f */
[----:B--2---:R-:W-:Y:S05]  /*bbf0*/  @!P0 BRA `(.L_x_183) ;  /* 0xfffffffc00f08947 */ /* 0x004fea000383ffff */
[----:B------:R-:W-:Y:S05]  /*bc00*/  BRA `(.L_x_206) ;  /* 0xffffffec00dc7947 */ /* 0x000fea000383ffff */
.L_x_192:
[----:B------:R-:W-:Y:S01]  /*bc10*/  BSSY B0, `(.L_x_207) ;  /* 0x0000006000007945 */ /* 0x000fe20003800000 */
[----:B------:R-:W-:-:S07]  /*bc20*/  IMAD.MOV.U32 R15, RZ, RZ, -0x1 ;  /* 0xffffffffff0f7424 */ /* 0x000fce00078e00ff */
[----:B------:R-:W-:Y:S05]  /*bc30*/  WARPSYNC.COLLECTIVE R15, `(.L_x_208) ;  /* 0x000000000f0c7348 */ /* 0x000fea0003c00000 */
[----:B------:R-:W-:Y:S02]  /*bc40*/  ELECT P6, UR62, PT ;  /* 0x00000000003e782f */ /* 0x000fe400038c0000 */
[----:B------:R-:W-:Y:S01]  /*bc50*/  MOV R14, UR62 ;  /* 0x0000003e000e7c02 */ /* 0x000fe20008000f00 */
[----:B------:R-:W-:Y:S10]  /*bc60*/  ENDCOLLECTIVE ;  /* 0x000000000000791b */ /* 0x000ff40003800000 */
.L_x_208:
[----:B------:R-:W-:Y:S05]  /*bc70*/  BSYNC B0 ;  /* 0x0000000000007941 */ /* 0x000fea0003800000 */
.L_x_207:
[----:B------:R-:W-:Y:S05]  /*bc80*/  BRA `(.L_x_209) ;  /* 0xfffffff8007c7947 */ /* 0x000fea000383ffff */
.L_x_196:
[----:B0-----:R0:W1:Y:S02]  /*bc90*/  SYNCS.PHASECHK.TRANS64.TRYWAIT P0, [R5+URZ], R2 ;  /* 0x00000002050075a7 */ /* 0x001064000800017f */
[----:B-1----:R-:W-:Y:S05]  /*bca0*/  @!P0 NANOSLEEP.SYNCS 0x989680 ;  /* 0x009896800000895d */ /* 0x002fea0003900000 */
[----:B------:R-:W1:Y:S02]  /*bcb0*/  @!P0 SYNCS.PHASECHK.TRANS64 P0, [R5+URZ], R2 ;  /* 0x00000002050085a7 */ /* 0x000e64000800007f */
[----:B-1----:R-:W-:Y:S05]  /*bcc0*/  @!P0 BRA `(.L_x_196) ;  /* 0xfffffffc00f08947 */ /* 0x002fea000383ffff */
[----:B------:R-:W-:Y:S05]  /*bcd0*/  BRA `(.L_x_210) ;  /* 0xfffffff800bc7947 */ /* 0x000fea000383ffff */
.L_x_197:
[----:B0-----:R0:W1:Y:S02]  /*bce0*/  SYNCS.PHASECHK.TRANS64.TRYWAIT P0, [R7+URZ], R4 ;  /* 0x00000004070075a7 */ /* 0x001064000800017f */
[----:B-1----:R-:W-:Y:S05]  /*bcf0*/  @!P0 NANOSLEEP.SYNCS 0x989680 ;  /* 0x009896800000895d */ /* 0x002fea0003900000 */
[----:B------:R-:W1:Y:S02]  /*bd00*/  @!P0 SYNCS.PHASECHK.TRANS64 P0, [R7+URZ], R4 ;  /* 0x00000004070085a7 */ /* 0x000e64000800007f */
[----:B-1----:R-:W-:Y:S05]  /*bd10*/  @!P0 BRA `(.L_x_197) ;  /* 0xfffffffc00f08947 */ /* 0x002fea000383ffff */
[----:B------:R-:W-:Y:S05]  /*bd20*/  BRA `(.L_x_211) ;  /* 0xfffffff800cc7947 */ /* 0x000fea000383ffff */
.L_x_198:
[----:B0-----:R0:W1:Y:S02]  /*bd30*/  SYNCS.PHASECHK.TRANS64.TRYWAIT P0, [R6+URZ], R5 ;  /* 0x00000005060075a7 */ /* 0x001064000800017f */
[----:B-1----:R-:W-:Y:S05]  /*bd40*/  @!P0 NANOSLEEP.SYNCS 0x989680 ;  /* 0x009896800000895d */ /* 0x002fea0003900000 */
[----:B------:R-:W1:Y:S02]  /*bd50*/  @!P0 SYNCS.PHASECHK.TRANS64 P0, [R6+URZ], R5 ;  /* 0x00000005060085a7 */ /* 0x000e64000800007f */
[----:B-1----:R-:W-:Y:S05]  /*bd60*/  @!P0 BRA `(.L_x_198) ;  /* 0xfffffffc00f08947 */ /* 0x002fea000383ffff */
[----:B------:R-:W-:Y:S05]  /*bd70*/  BRA `(.L_x_212) ;  /* 0xfffffff800dc7947 */ /* 0x000fea000383ffff */
.L_x_199:
[----:B-1----:R1:W2:Y:S02]  /*bd80*/  SYNCS.PHASECHK.TRANS64.TRYWAIT P0, [R7+URZ], R4 ;  /* 0x00000004070075a7 */ /* 0x0022a4000800017f */
[----:B--2---:R-:W-:Y:S05]  /*bd90*/  @!P0 NANOSLEEP.SYNCS 0x989680 ;  /* 0x009896800000895d */ /* 0x004fea0003900000 */
[----:B------:R-:W2:Y:S02]  /*bda0*/  @!P0 SYNCS.PHASECHK.TRANS64 P0, [R7+URZ], R4 ;  /* 0x00000004070085a7 */ /* 0x000ea4000800007f */
[----:B--2---:R-:W-:Y:S05]  /*bdb0*/  @!P0 BRA `(.L_x_199) ;  /* 0xfffffffc00f08947 */ /* 0x004fea000383ffff */
[----:B------:R-:W-:Y:S05]  /*bdc0*/  BRA `(.L_x_213) ;  /* 0xfffffff800e47947 */ /* 0x000fea000383ffff */
.L_x_214:
[----:B------:R-:W-:-:S00]  /*bdd0*/  BRA `(.L_x_214) ;  /* 0xfffffffc00fc7947 */ /* 0x000fc0000383ffff */
[----:B------:R-:W-:-:S00]  /*bde0*/  NOP ;  /* 0x0000000000007918 */ /* 0x000fc00000000000 */
        /* <DEDUP_REMOVED lines=9> */
.L_x_215:


//--------------------- .nv.global.init           --------------------------
	.section	.nv.global.init,"aw",@progbits
.nv.global.init:
	.type		$str$24,@object
	.size		$str$24,($str$25 - $str$24)
$str$24:
        /*0000*/ 	.byte	0x28, 0x61, 0x64, 0x64, 0x72, 0x65, 0x73, 0x73, 0x20, 0x26, 0x20, 0x6d, 0x61, 0x73, 0x6b, 0x29
        /*0010*/ 	.byte	0x20, 0x3d, 0x3d, 0x20, 0x30, 0x00
	.type		$str$25,@object
	.size		$str$25,(__unnamed_2 - $str$25)
$str$25:
        /*0016*/ 	.byte	0x2f, 0x74, 0x6d, 0x70, 0x2f, 0x63, 0x75, 0x74, 0x6c, 0x61, 0x73, 0x73, 0x5f, 0x73, 0x77, 0x65
        /*0026*/ 	.byte	0x65, 0x70, 0x5f, 0x73, 0x72, 0x63, 0x2f, 0x69, 0x6e, 0x63, 0x6c, 0x75, 0x64, 0x65, 0x2f, 0x63
        /*0036*/ 	.byte	0x75, 0x74, 0x65, 0x2f, 0x70, 0x6f, 0x69, 0x6e, 0x74, 0x65, 0x72, 0x5f, 0x66, 0x6c, 0x61, 0x67
        /*0046*/ 	.byte	0x67, 0x65, 0x64, 0x2e, 0x68, 0x70, 0x70, 0x00
	.type		__unnamed_2,@object
	.size		__unnamed_2,(__unnamed_1 - __unnamed_2)
__unnamed_2:
        /*004e*/ 	.byte	0x61, 0x75, 0x74, 0x6f, 0x20, 0x63, 0x75, 0x74, 0x65, 0x3a, 0x3a, 0x61, 0x73, 0x5f, 0x70, 0x6f
        /* <DEDUP_REMOVED lines=28> */
        /*021e*/ 	.byte	0x5d, 0x00
	.type		__unnamed_1,@object
	.size		__unnamed_1,(.L_0 - __unnamed_1)
__unnamed_1:
        /* <DEDUP_REMOVED lines=29> */
        /*03f0*/ 	.byte	0x20, 0x26, 0x5d, 0x00
.L_0:


//--------------------- .nv.shared._ZN7cutlass13device_kernelINS_4gemm6kernel13GemmUniversalIN4cute5tupleIJiiiiEEENS1_10collective13CollectiveMmaINS1_39MainloopSm90TmaGmmaRmemAWarpSpecializedILi5ENS5_IJNS4_1CILi1EEESB_SB_EEENS1_35KernelTmaWarpSpecializedCooperativeEEENS5_IJNSA_ILi256EEENSA_ILi64EEENSA_ILi128EEEEEENS_12float_e4m3_tENS5_IJlSB_lEEESJ_NS5_IJSB_llEEENS4_8TiledMMAINS4_8MMA_AtomIJNS4_4SM904GMMA30MMA_64x64x32_F32E4M3E4M3_RS_TNILNSP_7ScaleInE1ELSR_1EEEEEENS4_6LayoutINS5_IJNSA_ILi2EEESB_SB_EEENS5_IJSB_NSA_ILi0EEESX_EEEEENS5_IJNS4_10UnderscoreES10_S10_EEEEENS4_13SM90_TMA_LOADENS4_14ComposedLayoutINS4_7SwizzleILi3ELi4ELi3EEENS4_18smem_ptr_flag_bitsILi8EEENSU_INS5_IJNSA_ILi8EEESH_EEENS5_IJSH_SB_EEEEEEEvNS4_8identityES13_NS14_INS15_ILi2ELi4ELi3EEES18_NSU_INS5_IJSG_S19_EEENS5_IJSB_SG_EEEEEEENS4_9Copy_AtomIJNS4_39AutoVectorizingCopyWithAssumedAlignmentILi128EEESJ_EEES1E_EENS_8epilogue10collective6detail29Sm90TmaWarpSpecializedAdapterINS1Q_15DefaultEpilogueISJ_SK_SK_NS1P_6thread17LinearCombinationISJ_Li1EffLNS1U_9ScaleType4KindE0ELNS_15FloatRoundStyleE2ESJ_EENS1_15EpilogueDefaultEEEEEvvEEEEvNT_6ParamsE --------------------------
	.section	.nv.shared._ZN7cutlass13device_kernelINS_4gemm6kernel13GemmUniversalIN4cute5tupleIJiiiiEEENS1_10collective13CollectiveMmaINS1_39MainloopSm90TmaGmmaRmemAWarpSpecializedILi5ENS5_IJNS4_1CILi1EEESB_SB_EEENS1_35KernelTmaWarpSpecializedCooperativeEEENS5_IJNSA_ILi256EEENSA_ILi64EEENSA_ILi128EEEEEENS_12float_e4m3_tENS5_IJlSB_lEEESJ_NS5_IJSB_llEEENS4_8TiledMMAINS4_8MMA_AtomIJNS4_4SM904GMMA30MMA_64x64x32_F32E4M3E4M3_RS_TNILNSP_7ScaleInE1ELSR_1EEEEEENS4_6LayoutINS5_IJNSA_ILi2EEESB_SB_EEENS5_IJSB_NSA_ILi0EEESX_EEEEENS5_IJNS4_10UnderscoreES10_S10_EEEEENS4_13SM90_TMA_LOADENS4_14ComposedLayoutINS4_7SwizzleILi3ELi4ELi3EEENS4_18smem_ptr_flag_bitsILi8EEENSU_INS5_IJNSA_ILi8EEESH_EEENS5_IJSH_SB_EEEEEEEvNS4_8identityES13_NS14_INS15_ILi2ELi4ELi3EEES18_NSU_INS5_IJSG_S19_EEENS5_IJSB_SG_EEEEEEENS4_9Copy_AtomIJNS4_39AutoVectorizingCopyWithAssumedAlignmentILi128EEESJ_EEES1E_EENS_8epilogue10collective6detail29Sm90TmaWarpSpecializedAdapterINS1Q_15DefaultEpilogueISJ_SK_SK_NS1P_6thread17LinearCombinationISJ_Li1EffLNS1U_9ScaleType4KindE0ELNS_15FloatRoundStyleE2ESJ_EENS1_15EpilogueDefaultEEEEEvvEEEEvNT_6ParamsE,"aw",@nobits
	.sectionflags	@""
	.align	16
	.zero		1024


//--------------------- .nv.shared.reserved.0     --------------------------
	.section	.nv.shared.reserved.0,"aw",@nobits
	.weak		__nv_reservedSMEM_offset_0_alias
	.size		__nv_reservedSMEM_offset_0_alias, 0, 0
	.other		__nv_reservedSMEM_offset_0_alias,@"STO_CUDA_RESERVED_SHARED STV_DEFAULT"
__nv_reservedSMEM_offset_0_alias:
	.zero		0


//--------------------- .nv.global                --------------------------
	.section	.nv.global,"aw",@nobits
.nv.global:
	.type		_ZN40_INTERNAL_62e17daa_4_k_cu_1b85a71f_175584cute1_E,@object
	.size		_ZN40_INTERNAL_62e17daa_4_k_cu_1b85a71f_175584cute1_E,(_ZN40_INTERNAL_62e17daa_4_k_cu_1b85a71f_175584cuda3std3__45__cpo6cbeginE - _ZN40_INTERNAL_62e17daa_4_k_cu_1b85a71f_175584cute1_E)
_ZN40_INTERNAL_62e17daa_4_k_cu_1b85a71f_175584cute1_E:
	.zero		1
	.type		_ZN40_INTERNAL_62e17daa_4_k_cu_1b85a71f_175584cuda3std3__45__cpo6cbeginE,@object
	.size		_ZN40_INTERNAL_62e17daa_4_k_cu_1b85a71f_175584cuda3std3__45__cpo6cbeginE,(_ZN40_INTERNAL_62e17daa_4_k_cu_1b85a71f_175584cuda3std3__48in_placeE - _ZN40_INTERNAL_62e17daa_4_k_cu_1b85a71f_175584cuda3std3__45__cpo6cbeginE)
_ZN40_INTERNAL_62e17daa_4_k_cu_1b85a71f_175584cuda3std3__45__cpo6cbeginE:
	.zero		1
	.type		_ZN40_INTERNAL_62e17daa_4_k_cu_1b85a71f_175584cuda3std3__48in_placeE,@object
	.size		_ZN40_INTERNAL_62e17daa_4_k_cu_1b85a71f_175584cuda3std3__48in_placeE,(_ZN40_INTERNAL_62e17daa_4_k_cu_1b85a71f_175584cuda3std6ranges3__45__cpo9iter_moveE - _ZN40_INTERNAL_62e17daa_4_k_cu_1b85a71f_175584cuda3std3__48in_placeE)
_ZN40_INTERNAL_62e17daa_4_k_cu_1b85a71f_175584cuda3std3__48in_placeE:
	.zero		1
	.type		_ZN40_INTERNAL_62e17daa_4_k_cu_1b85a71f_175584cuda3std6ranges3__45__cpo9iter_moveE,@object
	.size		_ZN40_INTERNAL_62e17daa_4_k_cu_1b85a71f_175584cuda3std6ranges3__45__cpo9iter_moveE,(_ZN40_INTERNAL_62e17daa_4_k_cu_1b85a71f_175584cuda3std3__45__cpo5beginE - _ZN40_INTERNAL_62e17daa_4_k_cu_1b85a71f_175584cuda3std6ranges3__45__cpo9iter_moveE)
_ZN40_INTERNAL_62e17daa_4_k_cu_1b85a71f_175584cuda3std6ranges3__45__cpo9iter_moveE:
	.zero		1
	.type		_ZN40_INTERNAL_62e17daa_4_k_cu_1b85a71f_175584cuda3std3__45__cpo5beginE,@object
	.size		_ZN40_INTERNAL_62e17daa_4_k_cu_1b85a71f_175584cuda3std3__45__cpo5beginE,(_ZN40_INTERNAL_62e17daa_4_k_cu_1b85a71f_175584cuda3std3__442_GLOBAL__N__62e17daa_4_k_cu_1b85a71f_175586ignoreE - _ZN40_INTERNAL_62e17daa_4_k_cu_1b85a71f_175584cuda3std3__45__cpo5beginE)
_ZN40_INTERNAL_62e17daa_4_k_cu_1b85a71f_175584cuda3std3__45__cpo5beginE:
	.zero		1
	.type		_ZN40_INTERNAL_62e17daa_4_k_cu_1b85a71f_175584cuda3std3__442_GLOBAL__N__62e17daa_4_k_cu_1b85a71f_175586ignoreE,@object
	.size		_ZN40_INTERNAL_62e17daa_4_k_cu_1b85a71f_175584cuda3std3__442_GLOBAL__N__62e17daa_4_k_cu_1b85a71f_175586ignoreE,(_ZN40_INTERNAL_62e17daa_4_k_cu_1b85a71f_175584cute7productE - _ZN40_INTERNAL_62e17daa_4_k_cu_1b85a71f_175584cuda3std3__442_GLOBAL__N__62e17daa_4_k_cu_1b85a71f_175586ignoreE)
_ZN40_INTERNAL_62e17daa_4_k_cu_1b85a71f_175584cuda3std3__442_GLOBAL__N__62e17daa_4_k_cu_1b85a71f_175586ignoreE:
	.zero		1
	.type		_ZN40_INTERNAL_62e17daa_4_k_cu_1b85a71f_175584cute7productE,@object
	.size		_ZN40_INTERNAL_62e17daa_4_k_cu_1b85a71f_175584cute7productE,(_ZN40_INTERNAL_62e17daa_4_k_cu_1b85a71f_175584cuda3std3__45__cpo3endE - _ZN40_INTERNAL_62e17daa_4_k_cu_1b85a71f_175584cute7productE)
_ZN40_INTERNAL_62e17daa_4_k_cu_1b85a71f_175584cute7productE:
	.zero		1
	.type		_ZN40_INTERNAL_62e17daa_4_k_cu_1b85a71f_175584cuda3std3__45__cpo3endE,@object
	.size		_ZN40_INTERNAL_62e17daa_4_k_cu_1b85a71f_175584cuda3std3__45__cpo3endE,(_ZN40_INTERNAL_62e17daa_4_k_cu_1b85a71f_175584cuda3std3__419piecewise_constructE - _ZN40_INTERNAL_62e17daa_4_k_cu_1b85a71f_175584cuda3std3__45__cpo3endE)
_ZN40_INTERNAL_62e17daa_4_k_cu_1b85a71f_175584cuda3std3__45__cpo3endE:
	.zero		1
	.type		_ZN40_INTERNAL_62e17daa_4_k_cu_1b85a71f_175584cuda3std3__419piecewise_constructE,@object
	.size		_ZN40_INTERNAL_62e17daa_4_k_cu_1b85a71f_175584cuda3std3__419piecewise_constructE,(_ZN40_INTERNAL_62e17daa_4_k_cu_1b85a71f_175584cuda3std3__45__cpo4cendE - _ZN40_INTERNAL_62e17daa_4_k_cu_1b85a71f_175584cuda3std3__419piecewise_constructE)
_ZN40_INTERNAL_62e17daa_4_k_cu_1b85a71f_175584cuda3std3__419piecewise_constructE:
	.zero		1
	.type		_ZN40_INTERNAL_62e17daa_4_k_cu_1b85a71f_175584cuda3std3__45__cpo4cendE,@object
	.size		_ZN40_INTERNAL_62e17daa_4_k_cu_1b85a71f_175584cuda3std3__45__cpo4cendE,(_ZN40_INTERNAL_62e17daa_4_k_cu_1b85a71f_175584cuda3std6ranges3__45__cpo4swapE - _ZN40_INTERNAL_62e17daa_4_k_cu_1b85a71f_175584cuda3std3__45__cpo4cendE)
_ZN40_INTERNAL_62e17daa_4_k_cu_1b85a71f_175584cuda3std3__45__cpo4cendE:
	.zero		1
	.type		_ZN40_INTERNAL_62e17daa_4_k_cu_1b85a71f_175584cuda3std6ranges3__45__cpo4swapE,@object
	.size		_ZN40_INTERNAL_62e17daa_4_k_cu_1b85a71f_175584cuda3std6ranges3__45__cpo4swapE,(.L_9 - _ZN40_INTERNAL_62e17daa_4_k_cu_1b85a71f_175584cuda3std6ranges3__45__cpo4swapE)
_ZN40_INTERNAL_62e17daa_4_k_cu_1b85a71f_175584cuda3std6ranges3__45__cpo4swapE:
	.zero		1
.L_9:


//--------------------- .nv.constant0._ZN7cutlass13device_kernelINS_4gemm6kernel13GemmUniversalIN4cute5tupleIJiiiiEEENS1_10collective13CollectiveMmaINS1_39MainloopSm90TmaGmmaRmemAWarpSpecializedILi5ENS5_IJNS4_1CILi1EEESB_SB_EEENS1_35KernelTmaWarpSpecializedCooperativeEEENS5_IJNSA_ILi256EEENSA_ILi64EEENSA_ILi128EEEEEENS_12float_e4m3_tENS5_IJlSB_lEEESJ_NS5_IJSB_llEEENS4_8TiledMMAINS4_8MMA_AtomIJNS4_4SM904GMMA30MMA_64x64x32_F32E4M3E4M3_RS_TNILNSP_7ScaleInE1ELSR_1EEEEEENS4_6LayoutINS5_IJNSA_ILi2EEESB_SB_EEENS5_IJSB_NSA_ILi0EEESX_EEEEENS5_IJNS4_10UnderscoreES10_S10_EEEEENS4_13SM90_TMA_LOADENS4_14ComposedLayoutINS4_7SwizzleILi3ELi4ELi3EEENS4_18smem_ptr_flag_bitsILi8EEENSU_INS5_IJNSA_ILi8EEESH_EEENS5_IJSH_SB_EEEEEEEvNS4_8identityES13_NS14_INS15_ILi2ELi4ELi3EEES18_NSU_INS5_IJSG_S19_EEENS5_IJSB_SG_EEEEEEENS4_9Copy_AtomIJNS4_39AutoVectorizingCopyWithAssumedAlignmentILi128EEESJ_EEES1E_EENS_8epilogue10collective6detail29Sm90TmaWarpSpecializedAdapterINS1Q_15DefaultEpilogueISJ_SK_SK_NS1P_6thread17LinearCombinationISJ_Li1EffLNS1U_9ScaleType4KindE0ELNS_15FloatRoundStyleE2ESJ_EENS1_15EpilogueDefaultEEEEEvvEEEEvNT_6ParamsE --------------------------
	.section	.nv.constant0._ZN7cutlass13device_kernelINS_4gemm6kernel13GemmUniversalIN4cute5tupleIJiiiiEEENS1_10collective13CollectiveMmaINS1_39MainloopSm90TmaGmmaRmemAWarpSpecializedILi5ENS5_IJNS4_1CILi1EEESB_SB_EEENS1_35KernelTmaWarpSpecializedCooperativeEEENS5_IJNSA_ILi256EEENSA_ILi64EEENSA_ILi128EEEEEENS_12float_e4m3_tENS5_IJlSB_lEEESJ_NS5_IJSB_llEEENS4_8TiledMMAINS4_8MMA_AtomIJNS4_4SM904GMMA30MMA_64x64x32_F32E4M3E4M3_RS_TNILNSP_7ScaleInE1ELSR_1EEEEEENS4_6LayoutINS5_IJNSA_ILi2EEESB_SB_EEENS5_IJSB_NSA_ILi0EEESX_EEEEENS5_IJNS4_10UnderscoreES10_S10_EEEEENS4_13SM90_TMA_LOADENS4_14ComposedLayoutINS4_7SwizzleILi3ELi4ELi3EEENS4_18smem_ptr_flag_bitsILi8EEENSU_INS5_IJNSA_ILi8EEESH_EEENS5_IJSH_SB_EEEEEEEvNS4_8identityES13_NS14_INS15_ILi2ELi4ELi3EEES18_NSU_INS5_IJSG_S19_EEENS5_IJSB_SG_EEEEEEENS4_9Copy_AtomIJNS4_39AutoVectorizingCopyWithAssumedAlignmentILi128EEESJ_EEES1E_EENS_8epilogue10collective6detail29Sm90TmaWarpSpecializedAdapterINS1Q_15DefaultEpilogueISJ_SK_SK_NS1P_6thread17LinearCombinationISJ_Li1EffLNS1U_9ScaleType4KindE0ELNS_15FloatRoundStyleE2ESJ_EENS1_15EpilogueDefaultEEEEEvvEEEEvNT_6ParamsE,"a",@progbits
	.sectionflags	@""
	.align	4
.nv.constant0._ZN7cutlass13device_kernelINS_4gemm6kernel13GemmUniversalIN4cute5tupleIJiiiiEEENS1_10collective13CollectiveMmaINS1_39MainloopSm90TmaGmmaRmemAWarpSpecializedILi5ENS5_IJNS4_1CILi1EEESB_SB_EEENS1_35KernelTmaWarpSpecializedCooperativeEEENS5_IJNSA_ILi256EEENSA_ILi64EEENSA_ILi128EEEEEENS_12float_e4m3_tENS5_IJlSB_lEEESJ_NS5_IJSB_llEEENS4_8TiledMMAINS4_8MMA_AtomIJNS4_4SM904GMMA30MMA_64x64x32_F32E4M3E4M3_RS_TNILNSP_7ScaleInE1ELSR_1EEEEEENS4_6LayoutINS5_IJNSA_ILi2EEESB_SB_EEENS5_IJSB_NSA_ILi0EEESX_EEEEENS5_IJNS4_10UnderscoreES10_S10_EEEEENS4_13SM90_TMA_LOADENS4_14ComposedLayoutINS4_7SwizzleILi3ELi4ELi3EEENS4_18smem_ptr_flag_bitsILi8EEENSU_INS5_IJNSA_ILi8EEESH_EEENS5_IJSH_SB_EEEEEEEvNS4_8identityES13_NS14_INS15_ILi2ELi4ELi3EEES18_NSU_INS5_IJSG_S19_EEENS5_IJSB_SG_EEEEEEENS4_9Copy_AtomIJNS4_39AutoVectorizingCopyWithAssumedAlignmentILi128EEESJ_EEES1E_EENS_8epilogue10collective6detail29Sm90TmaWarpSpecializedAdapterINS1Q_15DefaultEpilogueISJ_SK_SK_NS1P_6thread17LinearCombinationISJ_Li1EffLNS1U_9ScaleType4KindE0ELNS_15FloatRoundStyleE2ESJ_EENS1_15EpilogueDefaultEEEEEvvEEEEvNT_6ParamsE:
	.zero		1664


//--------------------- SYMBOLS --------------------------

	.type		.nv.reservedSmem.offset0,@object
	.size		.nv.reservedSmem.offset0,0x4
	.type		__assertfail,@function
